//
// Generated by NVIDIA NVVM Compiler
//
// Compiler Build ID: CL-36424714
// Cuda compilation tools, release 13.0, V13.0.88
// Based on NVVM 20.0.0
//

.version 9.0
.target sm_100
.address_size 64

	// .globl	_Z13gemm_naive_opPKfS0_Pfiiiff2OpS2_
// _ZZ13gemm_tiled_opILi32EEvPKfS1_Pfiiiff2OpS3_E2As has been demoted
// _ZZ13gemm_tiled_opILi32EEvPKfS1_Pfiiiff2OpS3_E2Bs has been demoted
// _ZZ13gemm_tiled_opILi16EEvPKfS1_Pfiiiff2OpS3_E2As has been demoted
// _ZZ13gemm_tiled_opILi16EEvPKfS1_Pfiiiff2OpS3_E2Bs has been demoted

.visible .entry _Z13gemm_naive_opPKfS0_Pfiiiff2OpS2_(
	.param .u64 .ptr .align 1 _Z13gemm_naive_opPKfS0_Pfiiiff2OpS2__param_0,
	.param .u64 .ptr .align 1 _Z13gemm_naive_opPKfS0_Pfiiiff2OpS2__param_1,
	.param .u64 .ptr .align 1 _Z13gemm_naive_opPKfS0_Pfiiiff2OpS2__param_2,
	.param .u32 _Z13gemm_naive_opPKfS0_Pfiiiff2OpS2__param_3,
	.param .u32 _Z13gemm_naive_opPKfS0_Pfiiiff2OpS2__param_4,
	.param .u32 _Z13gemm_naive_opPKfS0_Pfiiiff2OpS2__param_5,
	.param .f32 _Z13gemm_naive_opPKfS0_Pfiiiff2OpS2__param_6,
	.param .f32 _Z13gemm_naive_opPKfS0_Pfiiiff2OpS2__param_7,
	.param .u32 _Z13gemm_naive_opPKfS0_Pfiiiff2OpS2__param_8,
	.param .u32 _Z13gemm_naive_opPKfS0_Pfiiiff2OpS2__param_9
)
{
	.reg .pred 	%p<40>;
	.reg .b32 	%r<131>;
	.reg .b32 	%f<265>;
	.reg .b64 	%rd<158>;

	ld.param.u64 	%rd11, [_Z13gemm_naive_opPKfS0_Pfiiiff2OpS2__param_0];
	ld.param.u64 	%rd12, [_Z13gemm_naive_opPKfS0_Pfiiiff2OpS2__param_1];
	ld.param.u64 	%rd10, [_Z13gemm_naive_opPKfS0_Pfiiiff2OpS2__param_2];
	ld.param.u32 	%r65, [_Z13gemm_naive_opPKfS0_Pfiiiff2OpS2__param_3];
	ld.param.u32 	%r66, [_Z13gemm_naive_opPKfS0_Pfiiiff2OpS2__param_4];
	ld.param.u32 	%r67, [_Z13gemm_naive_opPKfS0_Pfiiiff2OpS2__param_5];
	ld.param.f32 	%f46, [_Z13gemm_naive_opPKfS0_Pfiiiff2OpS2__param_6];
	ld.param.f32 	%f47, [_Z13gemm_naive_opPKfS0_Pfiiiff2OpS2__param_7];
	ld.param.u32 	%r68, [_Z13gemm_naive_opPKfS0_Pfiiiff2OpS2__param_8];
	ld.param.u32 	%r69, [_Z13gemm_naive_opPKfS0_Pfiiiff2OpS2__param_9];
	cvta.to.global.u64 	%rd1, %rd12;
	cvta.to.global.u64 	%rd2, %rd11;
	mov.u32 	%r70, %ctaid.y;
	mov.u32 	%r71, %ntid.y;
	mov.u32 	%r72, %tid.y;
	mad.lo.s32 	%r1, %r70, %r71, %r72;
	mov.u32 	%r73, %ctaid.x;
	mov.u32 	%r74, %ntid.x;
	mov.u32 	%r75, %tid.x;
	mad.lo.s32 	%r2, %r73, %r74, %r75;
	setp.ge.s32 	%p1, %r1, %r65;
	setp.ge.s32 	%p2, %r2, %r66;
	or.pred  	%p3, %p1, %p2;
	@%p3 bra 	$L__BB0_50;
	setp.lt.s32 	%p4, %r67, 1;
	mov.f32 	%f264, 0f00000000;
	@%p4 bra 	$L__BB0_49;
	setp.ne.s32 	%p5, %r68, 0;
	mul.lo.s32 	%r3, %r67, %r1;
	mul.lo.s32 	%r4, %r67, %r2;
	@%p5 bra 	$L__BB0_26;
	setp.ne.s32 	%p23, %r69, 0;
	@%p23 bra 	$L__BB0_15;
	and.b32  	%r5, %r67, 7;
	setp.lt.u32 	%p32, %r67, 8;
	mov.f32 	%f264, 0f00000000;
	mov.b32 	%r112, 0;
	@%p32 bra 	$L__BB0_7;
	and.b32  	%r112, %r67, 2147483640;
	neg.s32 	%r110, %r112;
	shl.b32 	%r8, %r66, 3;
	mul.wide.u32 	%rd113, %r3, 4;
	add.s64 	%rd114, %rd113, %rd2;
	add.s64 	%rd156, %rd114, 16;
	mov.f32 	%f264, 0f00000000;
	mul.wide.s32 	%rd117, %r66, 4;
	mov.u32 	%r109, %r2;
$L__BB0_6:
	.pragma "nounroll";
	ld.global.nc.f32 	%f190, [%rd156+-16];
	mul.wide.s32 	%rd115, %r109, 4;
	add.s64 	%rd116, %rd1, %rd115;
	ld.global.nc.f32 	%f191, [%rd116];
	fma.rn.f32 	%f192, %f190, %f191, %f264;
	ld.global.nc.f32 	%f193, [%rd156+-12];
	add.s64 	%rd118, %rd116, %rd117;
	ld.global.nc.f32 	%f194, [%rd118];
	fma.rn.f32 	%f195, %f193, %f194, %f192;
	ld.global.nc.f32 	%f196, [%rd156+-8];
	add.s64 	%rd119, %rd118, %rd117;
	ld.global.nc.f32 	%f197, [%rd119];
	fma.rn.f32 	%f198, %f196, %f197, %f195;
	ld.global.nc.f32 	%f199, [%rd156+-4];
	add.s64 	%rd120, %rd119, %rd117;
	ld.global.nc.f32 	%f200, [%rd120];
	fma.rn.f32 	%f201, %f199, %f200, %f198;
	ld.global.nc.f32 	%f202, [%rd156];
	add.s64 	%rd121, %rd120, %rd117;
	ld.global.nc.f32 	%f203, [%rd121];
	fma.rn.f32 	%f204, %f202, %f203, %f201;
	ld.global.nc.f32 	%f205, [%rd156+4];
	add.s64 	%rd122, %rd121, %rd117;
	ld.global.nc.f32 	%f206, [%rd122];
	fma.rn.f32 	%f207, %f205, %f206, %f204;
	ld.global.nc.f32 	%f208, [%rd156+8];
	add.s64 	%rd123, %rd122, %rd117;
	ld.global.nc.f32 	%f209, [%rd123];
	fma.rn.f32 	%f210, %f208, %f209, %f207;
	ld.global.nc.f32 	%f211, [%rd156+12];
	add.s64 	%rd124, %rd123, %rd117;
	ld.global.nc.f32 	%f212, [%rd124];
	fma.rn.f32 	%f264, %f211, %f212, %f210;
	add.s32 	%r110, %r110, 8;
	add.s32 	%r109, %r109, %r8;
	add.s64 	%rd156, %rd156, 32;
	setp.ne.s32 	%p33, %r110, 0;
	@%p33 bra 	$L__BB0_6;
$L__BB0_7:
	setp.eq.s32 	%p34, %r5, 0;
	@%p34 bra 	$L__BB0_49;
	and.b32  	%r14, %r67, 3;
	setp.lt.u32 	%p35, %r5, 4;
	@%p35 bra 	$L__BB0_10;
	add.s32 	%r101, %r112, %r3;
	mul.wide.u32 	%rd125, %r101, 4;
	add.s64 	%rd126, %rd2, %rd125;
	ld.global.nc.f32 	%f214, [%rd126];
	mad.lo.s32 	%r102, %r112, %r66, %r2;
	mul.wide.s32 	%rd127, %r102, 4;
	add.s64 	%rd128, %rd1, %rd127;
	ld.global.nc.f32 	%f215, [%rd128];
	fma.rn.f32 	%f216, %f214, %f215, %f264;
	cvt.u64.u32 	%rd129, %r3;
	cvt.u64.u32 	%rd130, %r112;
	add.s64 	%rd131, %rd130, %rd129;
	shl.b64 	%rd132, %rd131, 2;
	add.s64 	%rd133, %rd2, %rd132;
	ld.global.nc.f32 	%f217, [%rd133+4];
	mul.wide.s32 	%rd134, %r66, 4;
	add.s64 	%rd135, %rd128, %rd134;
	ld.global.nc.f32 	%f218, [%rd135];
	fma.rn.f32 	%f219, %f217, %f218, %f216;
	ld.global.nc.f32 	%f220, [%rd133+8];
	add.s64 	%rd136, %rd135, %rd134;
	ld.global.nc.f32 	%f221, [%rd136];
	fma.rn.f32 	%f222, %f220, %f221, %f219;
	ld.global.nc.f32 	%f223, [%rd133+12];
	add.s64 	%rd137, %rd136, %rd134;
	ld.global.nc.f32 	%f224, [%rd137];
	fma.rn.f32 	%f264, %f223, %f224, %f222;
	add.s32 	%r112, %r112, 4;
$L__BB0_10:
	setp.eq.s32 	%p36, %r14, 0;
	@%p36 bra 	$L__BB0_49;
	setp.eq.s32 	%p37, %r14, 1;
	@%p37 bra 	$L__BB0_13;
	add.s32 	%r103, %r112, %r3;
	mul.wide.u32 	%rd138, %r103, 4;
	add.s64 	%rd139, %rd2, %rd138;
	ld.global.nc.f32 	%f226, [%rd139];
	mad.lo.s32 	%r104, %r112, %r66, %r2;
	mul.wide.s32 	%rd140, %r104, 4;
	add.s64 	%rd141, %rd1, %rd140;
	ld.global.nc.f32 	%f227, [%rd141];
	fma.rn.f32 	%f228, %f226, %f227, %f264;
	cvt.u64.u32 	%rd142, %r3;
	cvt.u64.u32 	%rd143, %r112;
	add.s64 	%rd144, %rd143, %rd142;
	shl.b64 	%rd145, %rd144, 2;
	add.s64 	%rd146, %rd2, %rd145;
	ld.global.nc.f32 	%f229, [%rd146+4];
	mul.wide.s32 	%rd147, %r66, 4;
	add.s64 	%rd148, %rd141, %rd147;
	ld.global.nc.f32 	%f230, [%rd148];
	fma.rn.f32 	%f264, %f229, %f230, %f228;
	add.s32 	%r112, %r112, 2;
$L__BB0_13:
	and.b32  	%r105, %r67, 1;
	setp.eq.b32 	%p38, %r105, 1;
	not.pred 	%p39, %p38;
	@%p39 bra 	$L__BB0_49;
	add.s32 	%r106, %r112, %r3;
	mul.wide.u32 	%rd149, %r106, 4;
	add.s64 	%rd150, %rd2, %rd149;
	ld.global.nc.f32 	%f231, [%rd150];
	mad.lo.s32 	%r107, %r112, %r66, %r2;
	mul.wide.s32 	%rd151, %r107, 4;
	add.s64 	%rd152, %rd1, %rd151;
	ld.global.nc.f32 	%f232, [%rd152];
	fma.rn.f32 	%f264, %f231, %f232, %f264;
	bra.uni 	$L__BB0_49;
$L__BB0_15:
	and.b32  	%r19, %r67, 7;
	setp.lt.u32 	%p24, %r67, 8;
	mov.f32 	%f264, 0f00000000;
	mov.b32 	%r117, 0;
	@%p24 bra 	$L__BB0_18;
	and.b32  	%r117, %r67, 2147483640;
	neg.s32 	%r115, %r117;
	mul.wide.u32 	%rd87, %r3, 4;
	add.s64 	%rd88, %rd87, %rd2;
	add.s64 	%rd157, %rd88, 16;
	add.s64 	%rd7, %rd1, 16;
	mov.f32 	%f264, 0f00000000;
	mov.u32 	%r114, %r4;
$L__BB0_17:
	.pragma "nounroll";
	mul.wide.s32 	%rd89, %r114, 4;
	add.s64 	%rd90, %rd7, %rd89;
	ld.global.nc.f32 	%f144, [%rd157+-16];
	ld.global.nc.f32 	%f145, [%rd90+-16];
	fma.rn.f32 	%f146, %f144, %f145, %f264;
	ld.global.nc.f32 	%f147, [%rd157+-12];
	ld.global.nc.f32 	%f148, [%rd90+-12];
	fma.rn.f32 	%f149, %f147, %f148, %f146;
	ld.global.nc.f32 	%f150, [%rd157+-8];
	ld.global.nc.f32 	%f151, [%rd90+-8];
	fma.rn.f32 	%f152, %f150, %f151, %f149;
	ld.global.nc.f32 	%f153, [%rd157+-4];
	ld.global.nc.f32 	%f154, [%rd90+-4];
	fma.rn.f32 	%f155, %f153, %f154, %f152;
	ld.global.nc.f32 	%f156, [%rd157];
	ld.global.nc.f32 	%f157, [%rd90];
	fma.rn.f32 	%f158, %f156, %f157, %f155;
	ld.global.nc.f32 	%f159, [%rd157+4];
	ld.global.nc.f32 	%f160, [%rd90+4];
	fma.rn.f32 	%f161, %f159, %f160, %f158;
	ld.global.nc.f32 	%f162, [%rd157+8];
	ld.global.nc.f32 	%f163, [%rd90+8];
	fma.rn.f32 	%f164, %f162, %f163, %f161;
	ld.global.nc.f32 	%f165, [%rd157+12];
	ld.global.nc.f32 	%f166, [%rd90+12];
	fma.rn.f32 	%f264, %f165, %f166, %f164;
	add.s32 	%r115, %r115, 8;
	add.s64 	%rd157, %rd157, 32;
	add.s32 	%r114, %r114, 8;
	setp.ne.s32 	%p25, %r115, 0;
	@%p25 bra 	$L__BB0_17;
$L__BB0_18:
	setp.eq.s32 	%p26, %r19, 0;
	@%p26 bra 	$L__BB0_49;
	and.b32  	%r27, %r67, 3;
	setp.lt.u32 	%p27, %r19, 4;
	@%p27 bra 	$L__BB0_21;
	add.s32 	%r93, %r117, %r3;
	mul.wide.u32 	%rd91, %r93, 4;
	add.s64 	%rd92, %rd2, %rd91;
	ld.global.nc.f32 	%f168, [%rd92];
	add.s32 	%r94, %r117, %r4;
	mul.wide.s32 	%rd93, %r94, 4;
	add.s64 	%rd94, %rd1, %rd93;
	ld.global.nc.f32 	%f169, [%rd94];
	fma.rn.f32 	%f170, %f168, %f169, %f264;
	cvt.u64.u32 	%rd95, %r3;
	cvt.u64.u32 	%rd96, %r117;
	add.s64 	%rd97, %rd96, %rd95;
	shl.b64 	%rd98, %rd97, 2;
	add.s64 	%rd99, %rd2, %rd98;
	ld.global.nc.f32 	%f171, [%rd99+4];
	ld.global.nc.f32 	%f172, [%rd94+4];
	fma.rn.f32 	%f173, %f171, %f172, %f170;
	ld.global.nc.f32 	%f174, [%rd99+8];
	ld.global.nc.f32 	%f175, [%rd94+8];
	fma.rn.f32 	%f176, %f174, %f175, %f173;
	ld.global.nc.f32 	%f177, [%rd99+12];
	ld.global.nc.f32 	%f178, [%rd94+12];
	fma.rn.f32 	%f264, %f177, %f178, %f176;
	add.s32 	%r117, %r117, 4;
$L__BB0_21:
	setp.eq.s32 	%p28, %r27, 0;
	@%p28 bra 	$L__BB0_49;
	setp.eq.s32 	%p29, %r27, 1;
	@%p29 bra 	$L__BB0_24;
	add.s32 	%r95, %r117, %r3;
	mul.wide.u32 	%rd100, %r95, 4;
	add.s64 	%rd101, %rd2, %rd100;
	ld.global.nc.f32 	%f180, [%rd101];
	add.s32 	%r96, %r117, %r4;
	mul.wide.s32 	%rd102, %r96, 4;
	add.s64 	%rd103, %rd1, %rd102;
	ld.global.nc.f32 	%f181, [%rd103];
	fma.rn.f32 	%f182, %f180, %f181, %f264;
	cvt.u64.u32 	%rd104, %r3;
	cvt.u64.u32 	%rd105, %r117;
	add.s64 	%rd106, %rd105, %rd104;
	shl.b64 	%rd107, %rd106, 2;
	add.s64 	%rd108, %rd2, %rd107;
	ld.global.nc.f32 	%f183, [%rd108+4];
	ld.global.nc.f32 	%f184, [%rd103+4];
	fma.rn.f32 	%f264, %f183, %f184, %f182;
	add.s32 	%r117, %r117, 2;
$L__BB0_24:
	and.b32  	%r97, %r67, 1;
	setp.eq.b32 	%p30, %r97, 1;
	not.pred 	%p31, %p30;
	@%p31 bra 	$L__BB0_49;
	add.s32 	%r98, %r117, %r3;
	mul.wide.u32 	%rd109, %r98, 4;
	add.s64 	%rd110, %rd2, %rd109;
	ld.global.nc.f32 	%f185, [%rd110];
	add.s32 	%r99, %r117, %r4;
	mul.wide.s32 	%rd111, %r99, 4;
	add.s64 	%rd112, %rd1, %rd111;
	ld.global.nc.f32 	%f186, [%rd112];
	fma.rn.f32 	%f264, %f185, %f186, %f264;
	bra.uni 	$L__BB0_49;
$L__BB0_26:
	setp.ne.s32 	%p6, %r69, 0;
	@%p6 bra 	$L__BB0_38;
	and.b32  	%r32, %r67, 7;
	setp.lt.u32 	%p15, %r67, 8;
	mov.f32 	%f264, 0f00000000;
	mov.b32 	%r123, 0;
	@%p15 bra 	$L__BB0_30;
	and.b32  	%r123, %r67, 2147483640;
	neg.s32 	%r121, %r123;
	shl.b32 	%r35, %r66, 3;
	shl.b32 	%r36, %r65, 3;
	mov.f32 	%f264, 0f00000000;
	mul.wide.s32 	%rd47, %r65, 4;
	mul.wide.s32 	%rd49, %r66, 4;
	mov.u32 	%r119, %r1;
	mov.u32 	%r120, %r2;
$L__BB0_29:
	.pragma "nounroll";
	mul.wide.s32 	%rd43, %r119, 4;
	add.s64 	%rd44, %rd2, %rd43;
	ld.global.nc.f32 	%f98, [%rd44];
	mul.wide.s32 	%rd45, %r120, 4;
	add.s64 	%rd46, %rd1, %rd45;
	ld.global.nc.f32 	%f99, [%rd46];
	fma.rn.f32 	%f100, %f98, %f99, %f264;
	add.s64 	%rd48, %rd44, %rd47;
	ld.global.nc.f32 	%f101, [%rd48];
	add.s64 	%rd50, %rd46, %rd49;
	ld.global.nc.f32 	%f102, [%rd50];
	fma.rn.f32 	%f103, %f101, %f102, %f100;
	add.s64 	%rd51, %rd48, %rd47;
	ld.global.nc.f32 	%f104, [%rd51];
	add.s64 	%rd52, %rd50, %rd49;
	ld.global.nc.f32 	%f105, [%rd52];
	fma.rn.f32 	%f106, %f104, %f105, %f103;
	add.s64 	%rd53, %rd51, %rd47;
	ld.global.nc.f32 	%f107, [%rd53];
	add.s64 	%rd54, %rd52, %rd49;
	ld.global.nc.f32 	%f108, [%rd54];
	fma.rn.f32 	%f109, %f107, %f108, %f106;
	add.s64 	%rd55, %rd53, %rd47;
	ld.global.nc.f32 	%f110, [%rd55];
	add.s64 	%rd56, %rd54, %rd49;
	ld.global.nc.f32 	%f111, [%rd56];
	fma.rn.f32 	%f112, %f110, %f111, %f109;
	add.s64 	%rd57, %rd55, %rd47;
	ld.global.nc.f32 	%f113, [%rd57];
	add.s64 	%rd58, %rd56, %rd49;
	ld.global.nc.f32 	%f114, [%rd58];
	fma.rn.f32 	%f115, %f113, %f114, %f112;
	add.s64 	%rd59, %rd57, %rd47;
	ld.global.nc.f32 	%f116, [%rd59];
	add.s64 	%rd60, %rd58, %rd49;
	ld.global.nc.f32 	%f117, [%rd60];
	fma.rn.f32 	%f118, %f116, %f117, %f115;
	add.s64 	%rd61, %rd59, %rd47;
	ld.global.nc.f32 	%f119, [%rd61];
	add.s64 	%rd62, %rd60, %rd49;
	ld.global.nc.f32 	%f120, [%rd62];
	fma.rn.f32 	%f264, %f119, %f120, %f118;
	add.s32 	%r121, %r121, 8;
	add.s32 	%r120, %r120, %r35;
	add.s32 	%r119, %r119, %r36;
	setp.ne.s32 	%p16, %r121, 0;
	@%p16 bra 	$L__BB0_29;
$L__BB0_30:
	setp.eq.s32 	%p17, %r32, 0;
	@%p17 bra 	$L__BB0_49;
	and.b32  	%r44, %r67, 3;
	setp.lt.u32 	%p18, %r32, 4;
	@%p18 bra 	$L__BB0_33;
	mad.lo.s32 	%r85, %r123, %r65, %r1;
	mul.wide.s32 	%rd63, %r85, 4;
	add.s64 	%rd64, %rd2, %rd63;
	ld.global.nc.f32 	%f122, [%rd64];
	mad.lo.s32 	%r86, %r123, %r66, %r2;
	mul.wide.s32 	%rd65, %r86, 4;
	add.s64 	%rd66, %rd1, %rd65;
	ld.global.nc.f32 	%f123, [%rd66];
	fma.rn.f32 	%f124, %f122, %f123, %f264;
	mul.wide.s32 	%rd67, %r65, 4;
	add.s64 	%rd68, %rd64, %rd67;
	ld.global.nc.f32 	%f125, [%rd68];
	mul.wide.s32 	%rd69, %r66, 4;
	add.s64 	%rd70, %rd66, %rd69;
	ld.global.nc.f32 	%f126, [%rd70];
	fma.rn.f32 	%f127, %f125, %f126, %f124;
	add.s64 	%rd71, %rd68, %rd67;
	ld.global.nc.f32 	%f128, [%rd71];
	add.s64 	%rd72, %rd70, %rd69;
	ld.global.nc.f32 	%f129, [%rd72];
	fma.rn.f32 	%f130, %f128, %f129, %f127;
	add.s64 	%rd73, %rd71, %rd67;
	ld.global.nc.f32 	%f131, [%rd73];
	add.s64 	%rd74, %rd72, %rd69;
	ld.global.nc.f32 	%f132, [%rd74];
	fma.rn.f32 	%f264, %f131, %f132, %f130;
	add.s32 	%r123, %r123, 4;
$L__BB0_33:
	setp.eq.s32 	%p19, %r44, 0;
	@%p19 bra 	$L__BB0_49;
	setp.eq.s32 	%p20, %r44, 1;
	@%p20 bra 	$L__BB0_36;
	mad.lo.s32 	%r87, %r123, %r65, %r1;
	mul.wide.s32 	%rd75, %r87, 4;
	add.s64 	%rd76, %rd2, %rd75;
	ld.global.nc.f32 	%f134, [%rd76];
	mad.lo.s32 	%r88, %r123, %r66, %r2;
	mul.wide.s32 	%rd77, %r88, 4;
	add.s64 	%rd78, %rd1, %rd77;
	ld.global.nc.f32 	%f135, [%rd78];
	fma.rn.f32 	%f136, %f134, %f135, %f264;
	mul.wide.s32 	%rd79, %r65, 4;
	add.s64 	%rd80, %rd76, %rd79;
	ld.global.nc.f32 	%f137, [%rd80];
	mul.wide.s32 	%rd81, %r66, 4;
	add.s64 	%rd82, %rd78, %rd81;
	ld.global.nc.f32 	%f138, [%rd82];
	fma.rn.f32 	%f264, %f137, %f138, %f136;
	add.s32 	%r123, %r123, 2;
$L__BB0_36:
	and.b32  	%r89, %r67, 1;
	setp.eq.b32 	%p21, %r89, 1;
	not.pred 	%p22, %p21;
	@%p22 bra 	$L__BB0_49;
	mad.lo.s32 	%r90, %r123, %r65, %r1;
	mul.wide.s32 	%rd83, %r90, 4;
	add.s64 	%rd84, %rd2, %rd83;
	ld.global.nc.f32 	%f139, [%rd84];
	mad.lo.s32 	%r91, %r123, %r66, %r2;
	mul.wide.s32 	%rd85, %r91, 4;
	add.s64 	%rd86, %rd1, %rd85;
	ld.global.nc.f32 	%f140, [%rd86];
	fma.rn.f32 	%f264, %f139, %f140, %f264;
	bra.uni 	$L__BB0_49;
$L__BB0_38:
	and.b32  	%r49, %r67, 7;
	setp.lt.u32 	%p7, %r67, 8;
	mov.f32 	%f264, 0f00000000;
	mov.b32 	%r129, 0;
	@%p7 bra 	$L__BB0_41;
	and.b32  	%r129, %r67, 2147483640;
	neg.s32 	%r127, %r129;
	shl.b32 	%r52, %r65, 3;
	mov.f32 	%f264, 0f00000000;
	mul.wide.s32 	%rd17, %r65, 4;
	mov.u32 	%r125, %r4;
	mov.u32 	%r126, %r1;
$L__BB0_40:
	.pragma "nounroll";
	mul.wide.s32 	%rd13, %r125, 4;
	add.s64 	%rd14, %rd1, %rd13;
	mul.wide.s32 	%rd15, %r126, 4;
	add.s64 	%rd16, %rd2, %rd15;
	ld.global.nc.f32 	%f52, [%rd16];
	ld.global.nc.f32 	%f53, [%rd14];
	fma.rn.f32 	%f54, %f52, %f53, %f264;
	add.s64 	%rd18, %rd16, %rd17;
	ld.global.nc.f32 	%f55, [%rd18];
	ld.global.nc.f32 	%f56, [%rd14+4];
	fma.rn.f32 	%f57, %f55, %f56, %f54;
	add.s64 	%rd19, %rd18, %rd17;
	ld.global.nc.f32 	%f58, [%rd19];
	ld.global.nc.f32 	%f59, [%rd14+8];
	fma.rn.f32 	%f60, %f58, %f59, %f57;
	add.s64 	%rd20, %rd19, %rd17;
	ld.global.nc.f32 	%f61, [%rd20];
	ld.global.nc.f32 	%f62, [%rd14+12];
	fma.rn.f32 	%f63, %f61, %f62, %f60;
	add.s64 	%rd21, %rd20, %rd17;
	ld.global.nc.f32 	%f64, [%rd21];
	ld.global.nc.f32 	%f65, [%rd14+16];
	fma.rn.f32 	%f66, %f64, %f65, %f63;
	add.s64 	%rd22, %rd21, %rd17;
	ld.global.nc.f32 	%f67, [%rd22];
	ld.global.nc.f32 	%f68, [%rd14+20];
	fma.rn.f32 	%f69, %f67, %f68, %f66;
	add.s64 	%rd23, %rd22, %rd17;
	ld.global.nc.f32 	%f70, [%rd23];
	ld.global.nc.f32 	%f71, [%rd14+24];
	fma.rn.f32 	%f72, %f70, %f71, %f69;
	add.s64 	%rd24, %rd23, %rd17;
	ld.global.nc.f32 	%f73, [%rd24];
	ld.global.nc.f32 	%f74, [%rd14+28];
	fma.rn.f32 	%f264, %f73, %f74, %f72;
	add.s32 	%r127, %r127, 8;
	add.s32 	%r126, %r126, %r52;
	add.s32 	%r125, %r125, 8;
	setp.ne.s32 	%p8, %r127, 0;
	@%p8 bra 	$L__BB0_40;
$L__BB0_41:
	setp.eq.s32 	%p9, %r49, 0;
	@%p9 bra 	$L__BB0_49;
	and.b32  	%r60, %r67, 3;
	setp.lt.u32 	%p10, %r49, 4;
	@%p10 bra 	$L__BB0_44;
	mad.lo.s32 	%r77, %r129, %r65, %r1;
	mul.wide.s32 	%rd25, %r77, 4;
	add.s64 	%rd26, %rd2, %rd25;
	ld.global.nc.f32 	%f76, [%rd26];
	add.s32 	%r78, %r129, %r4;
	mul.wide.s32 	%rd27, %r78, 4;
	add.s64 	%rd28, %rd1, %rd27;
	ld.global.nc.f32 	%f77, [%rd28];
	fma.rn.f32 	%f78, %f76, %f77, %f264;
	mul.wide.s32 	%rd29, %r65, 4;
	add.s64 	%rd30, %rd26, %rd29;
	ld.global.nc.f32 	%f79, [%rd30];
	ld.global.nc.f32 	%f80, [%rd28+4];
	fma.rn.f32 	%f81, %f79, %f80, %f78;
	add.s64 	%rd31, %rd30, %rd29;
	ld.global.nc.f32 	%f82, [%rd31];
	ld.global.nc.f32 	%f83, [%rd28+8];
	fma.rn.f32 	%f84, %f82, %f83, %f81;
	add.s64 	%rd32, %rd31, %rd29;
	ld.global.nc.f32 	%f85, [%rd32];
	ld.global.nc.f32 	%f86, [%rd28+12];
	fma.rn.f32 	%f264, %f85, %f86, %f84;
	add.s32 	%r129, %r129, 4;
$L__BB0_44:
	setp.eq.s32 	%p11, %r60, 0;
	@%p11 bra 	$L__BB0_49;
	setp.eq.s32 	%p12, %r60, 1;
	@%p12 bra 	$L__BB0_47;
	mad.lo.s32 	%r79, %r129, %r65, %r1;
	mul.wide.s32 	%rd33, %r79, 4;
	add.s64 	%rd34, %rd2, %rd33;
	ld.global.nc.f32 	%f88, [%rd34];
	add.s32 	%r80, %r129, %r4;
	mul.wide.s32 	%rd35, %r80, 4;
	add.s64 	%rd36, %rd1, %rd35;
	ld.global.nc.f32 	%f89, [%rd36];
	fma.rn.f32 	%f90, %f88, %f89, %f264;
	mul.wide.s32 	%rd37, %r65, 4;
	add.s64 	%rd38, %rd34, %rd37;
	ld.global.nc.f32 	%f91, [%rd38];
	ld.global.nc.f32 	%f92, [%rd36+4];
	fma.rn.f32 	%f264, %f91, %f92, %f90;
	add.s32 	%r129, %r129, 2;
$L__BB0_47:
	and.b32  	%r81, %r67, 1;
	setp.eq.b32 	%p13, %r81, 1;
	not.pred 	%p14, %p13;
	@%p14 bra 	$L__BB0_49;
	mad.lo.s32 	%r82, %r129, %r65, %r1;
	mul.wide.s32 	%rd39, %r82, 4;
	add.s64 	%rd40, %rd2, %rd39;
	ld.global.nc.f32 	%f93, [%rd40];
	add.s32 	%r83, %r129, %r4;
	mul.wide.s32 	%rd41, %r83, 4;
	add.s64 	%rd42, %rd1, %rd41;
	ld.global.nc.f32 	%f94, [%rd42];
	fma.rn.f32 	%f264, %f93, %f94, %f264;
$L__BB0_49:
	mad.lo.s32 	%r108, %r66, %r1, %r2;
	cvta.to.global.u64 	%rd153, %rd10;
	mul.wide.s32 	%rd154, %r108, 4;
	add.s64 	%rd155, %rd153, %rd154;
	ld.global.f32 	%f233, [%rd155];
	mul.f32 	%f234, %f47, %f233;
	fma.rn.f32 	%f235, %f46, %f264, %f234;
	st.global.f32 	[%rd155], %f235;
$L__BB0_50:
	ret;

}
	// .globl	_Z13gemm_tiled_opILi32EEvPKfS1_Pfiiiff2OpS3_
.visible .entry _Z13gemm_tiled_opILi32EEvPKfS1_Pfiiiff2OpS3_(
	.param .u64 .ptr .align 1 _Z13gemm_tiled_opILi32EEvPKfS1_Pfiiiff2OpS3__param_0,
	.param .u64 .ptr .align 1 _Z13gemm_tiled_opILi32EEvPKfS1_Pfiiiff2OpS3__param_1,
	.param .u64 .ptr .align 1 _Z13gemm_tiled_opILi32EEvPKfS1_Pfiiiff2OpS3__param_2,
	.param .u32 _Z13gemm_tiled_opILi32EEvPKfS1_Pfiiiff2OpS3__param_3,
	.param .u32 _Z13gemm_tiled_opILi32EEvPKfS1_Pfiiiff2OpS3__param_4,
	.param .u32 _Z13gemm_tiled_opILi32EEvPKfS1_Pfiiiff2OpS3__param_5,
	.param .f32 _Z13gemm_tiled_opILi32EEvPKfS1_Pfiiiff2OpS3__param_6,
	.param .f32 _Z13gemm_tiled_opILi32EEvPKfS1_Pfiiiff2OpS3__param_7,
	.param .u32 _Z13gemm_tiled_opILi32EEvPKfS1_Pfiiiff2OpS3__param_8,
	.param .u32 _Z13gemm_tiled_opILi32EEvPKfS1_Pfiiiff2OpS3__param_9
)
{
	.reg .pred 	%p<14>;
	.reg .b32 	%r<55>;
	.reg .b32 	%f<119>;
	.reg .b64 	%rd<18>;
	// demoted variable
	.shared .align 4 .b8 _ZZ13gemm_tiled_opILi32EEvPKfS1_Pfiiiff2OpS3_E2As[4096];
	// demoted variable
	.shared .align 4 .b8 _ZZ13gemm_tiled_opILi32EEvPKfS1_Pfiiiff2OpS3_E2Bs[4096];
	ld.param.u64 	%rd4, [_Z13gemm_tiled_opILi32EEvPKfS1_Pfiiiff2OpS3__param_0];
	ld.param.u64 	%rd5, [_Z13gemm_tiled_opILi32EEvPKfS1_Pfiiiff2OpS3__param_1];
	ld.param.u32 	%r32, [_Z13gemm_tiled_opILi32EEvPKfS1_Pfiiiff2OpS3__param_3];
	ld.param.u32 	%r33, [_Z13gemm_tiled_opILi32EEvPKfS1_Pfiiiff2OpS3__param_4];
	ld.param.u32 	%r34, [_Z13gemm_tiled_opILi32EEvPKfS1_Pfiiiff2OpS3__param_5];
	ld.param.f32 	%f10, [_Z13gemm_tiled_opILi32EEvPKfS1_Pfiiiff2OpS3__param_6];
	ld.param.u32 	%r35, [_Z13gemm_tiled_opILi32EEvPKfS1_Pfiiiff2OpS3__param_8];
	ld.param.u32 	%r36, [_Z13gemm_tiled_opILi32EEvPKfS1_Pfiiiff2OpS3__param_9];
	cvta.to.global.u64 	%rd1, %rd5;
	cvta.to.global.u64 	%rd2, %rd4;
	mov.u32 	%r37, %ctaid.y;
	shl.b32 	%r1, %r37, 5;
	mov.u32 	%r51, %tid.y;
	add.s32 	%r3, %r1, %r51;
	mov.u32 	%r38, %ctaid.x;
	shl.b32 	%r4, %r38, 5;
	mov.u32 	%r48, %tid.x;
	add.s32 	%r6, %r4, %r48;
	setp.lt.s32 	%p1, %r34, 1;
	mov.f32 	%f118, 0f00000000;
	@%p1 bra 	$L__BB1_11;
	add.s32 	%r39, %r34, 31;
	shr.u32 	%r40, %r39, 5;
	shl.b32 	%r41, %r51, 7;
	mov.u32 	%r42, _ZZ13gemm_tiled_opILi32EEvPKfS1_Pfiiiff2OpS3_E2As;
	add.s32 	%r7, %r42, %r41;
	shl.b32 	%r43, %r48, 2;
	add.s32 	%r8, %r7, %r43;
	mov.u32 	%r44, _ZZ13gemm_tiled_opILi32EEvPKfS1_Pfiiiff2OpS3_E2Bs;
	add.s32 	%r10, %r44, %r43;
	add.s32 	%r9, %r10, %r41;
	neg.s32 	%r54, %r40;
	mad.lo.s32 	%r45, %r51, %r33, %r48;
	add.s32 	%r53, %r45, %r4;
	shl.b32 	%r13, %r33, 5;
	mad.lo.s32 	%r52, %r34, %r6, %r51;
	mad.lo.s32 	%r50, %r34, %r3, %r48;
	mad.lo.s32 	%r46, %r48, %r32, %r51;
	add.s32 	%r49, %r46, %r1;
	shl.b32 	%r17, %r32, 5;
	mov.f32 	%f118, 0f00000000;
$L__BB1_2:
	setp.ge.s32 	%p2, %r3, %r32;
	setp.ge.s32 	%p3, %r48, %r34;
	mov.f32 	%f116, 0f00000000;
	or.pred  	%p4, %p2, %p3;
	@%p4 bra 	$L__BB1_6;
	setp.ne.s32 	%p5, %r35, 0;
	@%p5 bra 	$L__BB1_5;
	mul.wide.s32 	%rd8, %r50, 4;
	add.s64 	%rd9, %rd2, %rd8;
	ld.global.nc.f32 	%f116, [%rd9];
	bra.uni 	$L__BB1_6;
$L__BB1_5:
	mul.wide.s32 	%rd6, %r49, 4;
	add.s64 	%rd7, %rd2, %rd6;
	ld.global.nc.f32 	%f116, [%rd7];
$L__BB1_6:
	setp.ge.s32 	%p6, %r6, %r33;
	st.shared.f32 	[%r8], %f116;
	setp.ge.s32 	%p7, %r51, %r34;
	mov.f32 	%f117, 0f00000000;
	or.pred  	%p8, %p6, %p7;
	@%p8 bra 	$L__BB1_10;
	setp.ne.s32 	%p9, %r36, 0;
	@%p9 bra 	$L__BB1_9;
	mul.wide.s32 	%rd12, %r53, 4;
	add.s64 	%rd13, %rd1, %rd12;
	ld.global.nc.f32 	%f117, [%rd13];
	bra.uni 	$L__BB1_10;
$L__BB1_9:
	mul.wide.s32 	%rd10, %r52, 4;
	add.s64 	%rd11, %rd1, %rd10;
	ld.global.nc.f32 	%f117, [%rd11];
$L__BB1_10:
	st.shared.f32 	[%r9], %f117;
	bar.sync 	0;
	ld.shared.f32 	%f16, [%r7];
	ld.shared.f32 	%f17, [%r10];
	fma.rn.f32 	%f18, %f16, %f17, %f118;
	ld.shared.f32 	%f19, [%r7+4];
	ld.shared.f32 	%f20, [%r10+128];
	fma.rn.f32 	%f21, %f19, %f20, %f18;
	ld.shared.f32 	%f22, [%r7+8];
	ld.shared.f32 	%f23, [%r10+256];
	fma.rn.f32 	%f24, %f22, %f23, %f21;
	ld.shared.f32 	%f25, [%r7+12];
	ld.shared.f32 	%f26, [%r10+384];
	fma.rn.f32 	%f27, %f25, %f26, %f24;
	ld.shared.f32 	%f28, [%r7+16];
	ld.shared.f32 	%f29, [%r10+512];
	fma.rn.f32 	%f30, %f28, %f29, %f27;
	ld.shared.f32 	%f31, [%r7+20];
	ld.shared.f32 	%f32, [%r10+640];
	fma.rn.f32 	%f33, %f31, %f32, %f30;
	ld.shared.f32 	%f34, [%r7+24];
	ld.shared.f32 	%f35, [%r10+768];
	fma.rn.f32 	%f36, %f34, %f35, %f33;
	ld.shared.f32 	%f37, [%r7+28];
	ld.shared.f32 	%f38, [%r10+896];
	fma.rn.f32 	%f39, %f37, %f38, %f36;
	ld.shared.f32 	%f40, [%r7+32];
	ld.shared.f32 	%f41, [%r10+1024];
	fma.rn.f32 	%f42, %f40, %f41, %f39;
	ld.shared.f32 	%f43, [%r7+36];
	ld.shared.f32 	%f44, [%r10+1152];
	fma.rn.f32 	%f45, %f43, %f44, %f42;
	ld.shared.f32 	%f46, [%r7+40];
	ld.shared.f32 	%f47, [%r10+1280];
	fma.rn.f32 	%f48, %f46, %f47, %f45;
	ld.shared.f32 	%f49, [%r7+44];
	ld.shared.f32 	%f50, [%r10+1408];
	fma.rn.f32 	%f51, %f49, %f50, %f48;
	ld.shared.f32 	%f52, [%r7+48];
	ld.shared.f32 	%f53, [%r10+1536];
	fma.rn.f32 	%f54, %f52, %f53, %f51;
	ld.shared.f32 	%f55, [%r7+52];
	ld.shared.f32 	%f56, [%r10+1664];
	fma.rn.f32 	%f57, %f55, %f56, %f54;
	ld.shared.f32 	%f58, [%r7+56];
	ld.shared.f32 	%f59, [%r10+1792];
	fma.rn.f32 	%f60, %f58, %f59, %f57;
	ld.shared.f32 	%f61, [%r7+60];
	ld.shared.f32 	%f62, [%r10+1920];
	fma.rn.f32 	%f63, %f61, %f62, %f60;
	ld.shared.f32 	%f64, [%r7+64];
	ld.shared.f32 	%f65, [%r10+2048];
	fma.rn.f32 	%f66, %f64, %f65, %f63;
	ld.shared.f32 	%f67, [%r7+68];
	ld.shared.f32 	%f68, [%r10+2176];
	fma.rn.f32 	%f69, %f67, %f68, %f66;
	ld.shared.f32 	%f70, [%r7+72];
	ld.shared.f32 	%f71, [%r10+2304];
	fma.rn.f32 	%f72, %f70, %f71, %f69;
	ld.shared.f32 	%f73, [%r7+76];
	ld.shared.f32 	%f74, [%r10+2432];
	fma.rn.f32 	%f75, %f73, %f74, %f72;
	ld.shared.f32 	%f76, [%r7+80];
	ld.shared.f32 	%f77, [%r10+2560];
	fma.rn.f32 	%f78, %f76, %f77, %f75;
	ld.shared.f32 	%f79, [%r7+84];
	ld.shared.f32 	%f80, [%r10+2688];
	fma.rn.f32 	%f81, %f79, %f80, %f78;
	ld.shared.f32 	%f82, [%r7+88];
	ld.shared.f32 	%f83, [%r10+2816];
	fma.rn.f32 	%f84, %f82, %f83, %f81;
	ld.shared.f32 	%f85, [%r7+92];
	ld.shared.f32 	%f86, [%r10+2944];
	fma.rn.f32 	%f87, %f85, %f86, %f84;
	ld.shared.f32 	%f88, [%r7+96];
	ld.shared.f32 	%f89, [%r10+3072];
	fma.rn.f32 	%f90, %f88, %f89, %f87;
	ld.shared.f32 	%f91, [%r7+100];
	ld.shared.f32 	%f92, [%r10+3200];
	fma.rn.f32 	%f93, %f91, %f92, %f90;
	ld.shared.f32 	%f94, [%r7+104];
	ld.shared.f32 	%f95, [%r10+3328];
	fma.rn.f32 	%f96, %f94, %f95, %f93;
	ld.shared.f32 	%f97, [%r7+108];
	ld.shared.f32 	%f98, [%r10+3456];
	fma.rn.f32 	%f99, %f97, %f98, %f96;
	ld.shared.f32 	%f100, [%r7+112];
	ld.shared.f32 	%f101, [%r10+3584];
	fma.rn.f32 	%f102, %f100, %f101, %f99;
	ld.shared.f32 	%f103, [%r7+116];
	ld.shared.f32 	%f104, [%r10+3712];
	fma.rn.f32 	%f105, %f103, %f104, %f102;
	ld.shared.f32 	%f106, [%r7+120];
	ld.shared.f32 	%f107, [%r10+3840];
	fma.rn.f32 	%f108, %f106, %f107, %f105;
	ld.shared.f32 	%f109, [%r7+124];
	ld.shared.f32 	%f110, [%r10+3968];
	fma.rn.f32 	%f118, %f109, %f110, %f108;
	bar.sync 	0;
	add.s32 	%r54, %r54, 1;
	setp.ne.s32 	%p10, %r54, 0;
	add.s32 	%r53, %r53, %r13;
	add.s32 	%r52, %r52, 32;
	add.s32 	%r51, %r51, 32;
	add.s32 	%r50, %r50, 32;
	add.s32 	%r49, %r49, %r17;
	add.s32 	%r48, %r48, 32;
	@%p10 bra 	$L__BB1_2;
$L__BB1_11:
	setp.ge.s32 	%p11, %r3, %r32;
	setp.ge.s32 	%p12, %r6, %r33;
	or.pred  	%p13, %p11, %p12;
	@%p13 bra 	$L__BB1_13;
	ld.param.f32 	%f114, [_Z13gemm_tiled_opILi32EEvPKfS1_Pfiiiff2OpS3__param_7];
	ld.param.u64 	%rd17, [_Z13gemm_tiled_opILi32EEvPKfS1_Pfiiiff2OpS3__param_2];
	mad.lo.s32 	%r47, %r33, %r3, %r6;
	cvta.to.global.u64 	%rd14, %rd17;
	mul.wide.s32 	%rd15, %r47, 4;
	add.s64 	%rd16, %rd14, %rd15;
	ld.global.f32 	%f111, [%rd16];
	mul.f32 	%f112, %f114, %f111;
	fma.rn.f32 	%f113, %f10, %f118, %f112;
	st.global.f32 	[%rd16], %f113;
$L__BB1_13:
	ret;

}
	// .globl	_Z13gemm_tiled_opILi16EEvPKfS1_Pfiiiff2OpS3_
.visible .entry _Z13gemm_tiled_opILi16EEvPKfS1_Pfiiiff2OpS3_(
	.param .u64 .ptr .align 1 _Z13gemm_tiled_opILi16EEvPKfS1_Pfiiiff2OpS3__param_0,
	.param .u64 .ptr .align 1 _Z13gemm_tiled_opILi16EEvPKfS1_Pfiiiff2OpS3__param_1,
	.param .u64 .ptr .align 1 _Z13gemm_tiled_opILi16EEvPKfS1_Pfiiiff2OpS3__param_2,
	.param .u32 _Z13gemm_tiled_opILi16EEvPKfS1_Pfiiiff2OpS3__param_3,
	.param .u32 _Z13gemm_tiled_opILi16EEvPKfS1_Pfiiiff2OpS3__param_4,
	.param .u32 _Z13gemm_tiled_opILi16EEvPKfS1_Pfiiiff2OpS3__param_5,
	.param .f32 _Z13gemm_tiled_opILi16EEvPKfS1_Pfiiiff2OpS3__param_6,
	.param .f32 _Z13gemm_tiled_opILi16EEvPKfS1_Pfiiiff2OpS3__param_7,
	.param .u32 _Z13gemm_tiled_opILi16EEvPKfS1_Pfiiiff2OpS3__param_8,
	.param .u32 _Z13gemm_tiled_opILi16EEvPKfS1_Pfiiiff2OpS3__param_9
)
{
	.reg .pred 	%p<14>;
	.reg .b32 	%r<55>;
	.reg .b32 	%f<71>;
	.reg .b64 	%rd<18>;
	// demoted variable
	.shared .align 4 .b8 _ZZ13gemm_tiled_opILi16EEvPKfS1_Pfiiiff2OpS3_E2As[1024];
	// demoted variable
	.shared .align 4 .b8 _ZZ13gemm_tiled_opILi16EEvPKfS1_Pfiiiff2OpS3_E2Bs[1024];
	ld.param.u64 	%rd4, [_Z13gemm_tiled_opILi16EEvPKfS1_Pfiiiff2OpS3__param_0];
	ld.param.u64 	%rd5, [_Z13gemm_tiled_opILi16EEvPKfS1_Pfiiiff2OpS3__param_1];
	ld.param.u32 	%r32, [_Z13gemm_tiled_opILi16EEvPKfS1_Pfiiiff2OpS3__param_3];
	ld.param.u32 	%r33, [_Z13gemm_tiled_opILi16EEvPKfS1_Pfiiiff2OpS3__param_4];
	ld.param.u32 	%r34, [_Z13gemm_tiled_opILi16EEvPKfS1_Pfiiiff2OpS3__param_5];
	ld.param.f32 	%f10, [_Z13gemm_tiled_opILi16EEvPKfS1_Pfiiiff2OpS3__param_6];
	ld.param.u32 	%r35, [_Z13gemm_tiled_opILi16EEvPKfS1_Pfiiiff2OpS3__param_8];
	ld.param.u32 	%r36, [_Z13gemm_tiled_opILi16EEvPKfS1_Pfiiiff2OpS3__param_9];
	cvta.to.global.u64 	%rd1, %rd5;
	cvta.to.global.u64 	%rd2, %rd4;
	mov.u32 	%r37, %ctaid.y;
	shl.b32 	%r1, %r37, 4;
	mov.u32 	%r51, %tid.y;
	add.s32 	%r3, %r1, %r51;
	mov.u32 	%r38, %ctaid.x;
	shl.b32 	%r4, %r38, 4;
	mov.u32 	%r48, %tid.x;
	add.s32 	%r6, %r4, %r48;
	setp.lt.s32 	%p1, %r34, 1;
	mov.f32 	%f70, 0f00000000;
	@%p1 bra 	$L__BB2_11;
	add.s32 	%r39, %r34, 15;
	shr.u32 	%r40, %r39, 4;
	shl.b32 	%r41, %r51, 6;
	mov.u32 	%r42, _ZZ13gemm_tiled_opILi16EEvPKfS1_Pfiiiff2OpS3_E2As;
	add.s32 	%r7, %r42, %r41;
	shl.b32 	%r43, %r48, 2;
	add.s32 	%r8, %r7, %r43;
	mov.u32 	%r44, _ZZ13gemm_tiled_opILi16EEvPKfS1_Pfiiiff2OpS3_E2Bs;
	add.s32 	%r10, %r44, %r43;
	add.s32 	%r9, %r10, %r41;
	neg.s32 	%r54, %r40;
	mad.lo.s32 	%r45, %r51, %r33, %r48;
	add.s32 	%r53, %r45, %r4;
	shl.b32 	%r13, %r33, 4;
	mad.lo.s32 	%r52, %r34, %r6, %r51;
	mad.lo.s32 	%r50, %r34, %r3, %r48;
	mad.lo.s32 	%r46, %r48, %r32, %r51;
	add.s32 	%r49, %r46, %r1;
	shl.b32 	%r17, %r32, 4;
	mov.f32 	%f70, 0f00000000;
$L__BB2_2:
	setp.ge.s32 	%p2, %r3, %r32;
	setp.ge.s32 	%p3, %r48, %r34;
	mov.f32 	%f68, 0f00000000;
	or.pred  	%p4, %p2, %p3;
	@%p4 bra 	$L__BB2_6;
	setp.ne.s32 	%p5, %r35, 0;
	@%p5 bra 	$L__BB2_5;
	mul.wide.s32 	%rd8, %r50, 4;
	add.s64 	%rd9, %rd2, %rd8;
	ld.global.nc.f32 	%f68, [%rd9];
	bra.uni 	$L__BB2_6;
$L__BB2_5:
	mul.wide.s32 	%rd6, %r49, 4;
	add.s64 	%rd7, %rd2, %rd6;
	ld.global.nc.f32 	%f68, [%rd7];
$L__BB2_6:
	setp.ge.s32 	%p6, %r6, %r33;
	st.shared.f32 	[%r8], %f68;
	setp.ge.s32 	%p7, %r51, %r34;
	mov.f32 	%f69, 0f00000000;
	or.pred  	%p8, %p6, %p7;
	@%p8 bra 	$L__BB2_10;
	setp.ne.s32 	%p9, %r36, 0;
	@%p9 bra 	$L__BB2_9;
	mul.wide.s32 	%rd12, %r53, 4;
	add.s64 	%rd13, %rd1, %rd12;
	ld.global.nc.f32 	%f69, [%rd13];
	bra.uni 	$L__BB2_10;
$L__BB2_9:
	mul.wide.s32 	%rd10, %r52, 4;
	add.s64 	%rd11, %rd1, %rd10;
	ld.global.nc.f32 	%f69, [%rd11];
$L__BB2_10:
	st.shared.f32 	[%r9], %f69;
	bar.sync 	0;
	ld.shared.f32 	%f16, [%r7];
	ld.shared.f32 	%f17, [%r10];
	fma.rn.f32 	%f18, %f16, %f17, %f70;
	ld.shared.f32 	%f19, [%r7+4];
	ld.shared.f32 	%f20, [%r10+64];
	fma.rn.f32 	%f21, %f19, %f20, %f18;
	ld.shared.f32 	%f22, [%r7+8];
	ld.shared.f32 	%f23, [%r10+128];
	fma.rn.f32 	%f24, %f22, %f23, %f21;
	ld.shared.f32 	%f25, [%r7+12];
	ld.shared.f32 	%f26, [%r10+192];
	fma.rn.f32 	%f27, %f25, %f26, %f24;
	ld.shared.f32 	%f28, [%r7+16];
	ld.shared.f32 	%f29, [%r10+256];
	fma.rn.f32 	%f30, %f28, %f29, %f27;
	ld.shared.f32 	%f31, [%r7+20];
	ld.shared.f32 	%f32, [%r10+320];
	fma.rn.f32 	%f33, %f31, %f32, %f30;
	ld.shared.f32 	%f34, [%r7+24];
	ld.shared.f32 	%f35, [%r10+384];
	fma.rn.f32 	%f36, %f34, %f35, %f33;
	ld.shared.f32 	%f37, [%r7+28];
	ld.shared.f32 	%f38, [%r10+448];
	fma.rn.f32 	%f39, %f37, %f38, %f36;
	ld.shared.f32 	%f40, [%r7+32];
	ld.shared.f32 	%f41, [%r10+512];
	fma.rn.f32 	%f42, %f40, %f41, %f39;
	ld.shared.f32 	%f43, [%r7+36];
	ld.shared.f32 	%f44, [%r10+576];
	fma.rn.f32 	%f45, %f43, %f44, %f42;
	ld.shared.f32 	%f46, [%r7+40];
	ld.shared.f32 	%f47, [%r10+640];
	fma.rn.f32 	%f48, %f46, %f47, %f45;
	ld.shared.f32 	%f49, [%r7+44];
	ld.shared.f32 	%f50, [%r10+704];
	fma.rn.f32 	%f51, %f49, %f50, %f48;
	ld.shared.f32 	%f52, [%r7+48];
	ld.shared.f32 	%f53, [%r10+768];
	fma.rn.f32 	%f54, %f52, %f53, %f51;
	ld.shared.f32 	%f55, [%r7+52];
	ld.shared.f32 	%f56, [%r10+832];
	fma.rn.f32 	%f57, %f55, %f56, %f54;
	ld.shared.f32 	%f58, [%r7+56];
	ld.shared.f32 	%f59, [%r10+896];
	fma.rn.f32 	%f60, %f58, %f59, %f57;
	ld.shared.f32 	%f61, [%r7+60];
	ld.shared.f32 	%f62, [%r10+960];
	fma.rn.f32 	%f70, %f61, %f62, %f60;
	bar.sync 	0;
	add.s32 	%r54, %r54, 1;
	setp.ne.s32 	%p10, %r54, 0;
	add.s32 	%r53, %r53, %r13;
	add.s32 	%r52, %r52, 16;
	add.s32 	%r51, %r51, 16;
	add.s32 	%r50, %r50, 16;
	add.s32 	%r49, %r49, %r17;
	add.s32 	%r48, %r48, 16;
	@%p10 bra 	$L__BB2_2;
$L__BB2_11:
	setp.ge.s32 	%p11, %r3, %r32;
	setp.ge.s32 	%p12, %r6, %r33;
	or.pred  	%p13, %p11, %p12;
	@%p13 bra 	$L__BB2_13;
	ld.param.f32 	%f66, [_Z13gemm_tiled_opILi16EEvPKfS1_Pfiiiff2OpS3__param_7];
	ld.param.u64 	%rd17, [_Z13gemm_tiled_opILi16EEvPKfS1_Pfiiiff2OpS3__param_2];
	mad.lo.s32 	%r47, %r33, %r3, %r6;
	cvta.to.global.u64 	%rd14, %rd17;
	mul.wide.s32 	%rd15, %r47, 4;
	add.s64 	%rd16, %rd14, %rd15;
	ld.global.f32 	%f63, [%rd16];
	mul.f32 	%f64, %f66, %f63;
	fma.rn.f32 	%f65, %f10, %f70, %f64;
	st.global.f32 	[%rd16], %f65;
$L__BB2_13:
	ret;

}


// ===== COMPILED SASS (sm_100) =====

	.target	sm_100

	.elftype	@"ET_EXEC"


//--------------------- .note.nv.tkinfo           --------------------------
	.section	.note.nv.tkinfo,"",@"SHT_NOTE"
	.sectionflags	@"SHF_NOTE_NV_TKINFO"
	.tkinfo
        /*0018*/ 	.word	0x00000002
        /*0030*/ 	.string	""
        /*0030*/ 	.string	"ptxas"
        /*0030*/ 	.string	"Cuda compilation tools, release 13.0, V13.0.88"
        /*0030*/ 	.string	"Build cuda_13.0.r13.0/compiler.36424714_0"
        /*0030*/ 	.string	"-arch sm_100 -m 64 "



//--------------------- .note.nv.cuinfo           --------------------------
	.section	.note.nv.cuinfo,"",@"SHT_NOTE"
	.sectionflags	@"SHF_NOTE_NV_CUINFO"
        /*0018*/ 	.short	0x0002
        /*001a*/ 	.short	0x0064
        /*001c*/ 	.short	0x0082
	.zero		2


//--------------------- .nv.info                  --------------------------
	.section	.nv.info,"",@"SHT_CUDA_INFO"
	.align	4


	//----- nvinfo : EIATTR_REGCOUNT
	.align		4
        /*0000*/ 	.byte	0x04, 0x2f
        /*0002*/ 	.short	(.L_1 - .L_0)
	.align		4
.L_0:
        /*0004*/ 	.word	index@(_Z13gemm_naive_opPKfS0_Pfiiiff2OpS2_)
        /*0008*/ 	.word	0x00000020


	//----- nvinfo : EIATTR_FRAME_SIZE
	.align		4
.L_1:
        /*000c*/ 	.byte	0x04, 0x11
        /*000e*/ 	.short	(.L_3 - .L_2)
	.align		4
.L_2:
        /*0010*/ 	.word	index@(_Z13gemm_naive_opPKfS0_Pfiiiff2OpS2_)
        /*0014*/ 	.word	0x00000000


	//----- nvinfo : EIATTR_REGCOUNT
	.align		4
.L_3:
        /*0018*/ 	.byte	0x04, 0x2f
        /*001a*/ 	.short	(.L_5 - .L_4)
	.align		4
.L_4:
        /*001c*/ 	.word	index@(_Z13gemm_tiled_opILi32EEvPKfS1_Pfiiiff2OpS3_)
        /*0020*/ 	.word	0x00000020


	//----- nvinfo : EIATTR_FRAME_SIZE
	.align		4
.L_5:
        /*0024*/ 	.byte	0x04, 0x11
        /*0026*/ 	.short	(.L_7 - .L_6)
	.align		4
.L_6:
        /*0028*/ 	.word	index@(_Z13gemm_tiled_opILi32EEvPKfS1_Pfiiiff2OpS3_)
        /*002c*/ 	.word	0x00000000


	//----- nvinfo : EIATTR_REGCOUNT
	.align		4
.L_7:
        /*0030*/ 	.byte	0x04, 0x2f
        /*0032*/ 	.short	(.L_9 - .L_8)
	.align		4
.L_8:
        /*0034*/ 	.word	index@(_Z13gemm_tiled_opILi16EEvPKfS1_Pfiiiff2OpS3_)
        /*0038*/ 	.word	0x00000020


	//----- nvinfo : EIATTR_FRAME_SIZE
	.align		4
.L_9:
        /*003c*/ 	.byte	0x04, 0x11
        /*003e*/ 	.short	(.L_11 - .L_10)
	.align		4
.L_10:
        /*0040*/ 	.word	index@(_Z13gemm_tiled_opILi16EEvPKfS1_Pfiiiff2OpS3_)
        /*0044*/ 	.word	0x00000000


	//----- nvinfo : EIATTR_MIN_STACK_SIZE
	.align		4
.L_11:
        /*0048*/ 	.byte	0x04, 0x12
        /*004a*/ 	.short	(.L_13 - .L_12)
	.align		4
.L_12:
        /*004c*/ 	.word	index@(_Z13gemm_tiled_opILi16EEvPKfS1_Pfiiiff2OpS3_)
        /*0050*/ 	.word	0x00000000


	//----- nvinfo : EIATTR_MIN_STACK_SIZE
	.align		4
.L_13:
        /*0054*/ 	.byte	0x04, 0x12
        /*0056*/ 	.short	(.L_15 - .L_14)
	.align		4
.L_14:
        /*0058*/ 	.word	index@(_Z13gemm_tiled_opILi32EEvPKfS1_Pfiiiff2OpS3_)
        /*005c*/ 	.word	0x00000000


	//----- nvinfo : EIATTR_MIN_STACK_SIZE
	.align		4
.L_15:
        /*0060*/ 	.byte	0x04, 0x12
        /*0062*/ 	.short	(.L_17 - .L_16)
	.align		4
.L_16:
        /*0064*/ 	.word	index@(_Z13gemm_naive_opPKfS0_Pfiiiff2OpS2_)
        /*0068*/ 	.word	0x00000000
.L_17:


//--------------------- .nv.compat                --------------------------
	.section	.nv.compat,"",@"SHT_CUDA_COMPAT_INFO"
	.align	4
        /*0000*/ 	.byte	0x02, 0x09, 0x00, 0x00, 0x02, 0x02, 0x01, 0x00, 0x02, 0x05, 0x05, 0x00, 0x03, 0x07, 0x01, 0x01
        /*0010*/ 	.byte	0x02, 0x03, 0x00, 0x00, 0x02, 0x06, 0x01, 0x00, 0x04, 0x0b, 0x08, 0x00, 0x09, 0x00, 0x00, 0x00
        /*0020*/ 	.byte	0x00, 0x00, 0x00, 0x00


//--------------------- .nv.info._Z13gemm_tiled_opILi16EEvPKfS1_Pfiiiff2OpS3_ --------------------------
	.section	.nv.info._Z13gemm_tiled_opILi16EEvPKfS1_Pfiiiff2OpS3_,"",@"SHT_CUDA_INFO"
	.sectionflags	@""
	.align	4


	//----- nvinfo : EIATTR_CUDA_API_VERSION
	.align		4
        /*0000*/ 	.byte	0x04, 0x37
        /*0002*/ 	.short	(.L_19 - .L_18)
.L_18:
        /*0004*/ 	.word	0x00000082


	//----- nvinfo : EIATTR_KPARAM_INFO
	.align		4
.L_19:
        /*0008*/ 	.byte	0x04, 0x17
        /*000a*/ 	.short	(.L_21 - .L_20)
.L_20:
        /*000c*/ 	.word	0x00000000
        /*0010*/ 	.short	0x0009
        /*0012*/ 	.short	0x0030
        /*0014*/ 	.byte	0x00, 0xf0, 0x11, 0x00


	//----- nvinfo : EIATTR_KPARAM_INFO
	.align		4
.L_21:
        /*0018*/ 	.byte	0x04, 0x17
        /*001a*/ 	.short	(.L_23 - .L_22)
.L_22:
        /*001c*/ 	.word	0x00000000
        /*0020*/ 	.short	0x0008
        /*0022*/ 	.short	0x002c
        /*0024*/ 	.byte	0x00, 0xf0, 0x11, 0x00


	//----- nvinfo : EIATTR_KPARAM_INFO
	.align		4
.L_23:
        /*0028*/ 	.byte	0x04, 0x17
        /*002a*/ 	.short	(.L_25 - .L_24)
.L_24:
        /*002c*/ 	.word	0x00000000
        /*0030*/ 	.short	0x0007
        /*0032*/ 	.short	0x0028
        /*0034*/ 	.byte	0x00, 0xf0, 0x11, 0x00


	//----- nvinfo : EIATTR_KPARAM_INFO
	.align		4
.L_25:
        /*0038*/ 	.byte	0x04, 0x17
        /*003a*/ 	.short	(.L_27 - .L_26)
.L_26:
        /*003c*/ 	.word	0x00000000
        /*0040*/ 	.short	0x0006
        /*0042*/ 	.short	0x0024
        /*0044*/ 	.byte	0x00, 0xf0, 0x11, 0x00


	//----- nvinfo : EIATTR_KPARAM_INFO
	.align		4
.L_27:
        /*0048*/ 	.byte	0x04, 0x17
        /*004a*/ 	.short	(.L_29 - .L_28)
.L_28:
        /*004c*/ 	.word	0x00000000
        /*0050*/ 	.short	0x0005
        /*0052*/ 	.short	0x0020
        /*0054*/ 	.byte	0x00, 0xf0, 0x11, 0x00


	//----- nvinfo : EIATTR_KPARAM_INFO
	.align		4
.L_29:
        /*0058*/ 	.byte	0x04, 0x17
        /*005a*/ 	.short	(.L_31 - .L_30)
.L_30:
        /*005c*/ 	.word	0x00000000
        /*0060*/ 	.short	0x0004
        /*0062*/ 	.short	0x001c
        /*0064*/ 	.byte	0x00, 0xf0, 0x11, 0x00


	//----- nvinfo : EIATTR_KPARAM_INFO
	.align		4
.L_31:
        /*0068*/ 	.byte	0x04, 0x17
        /*006a*/ 	.short	(.L_33 - .L_32)
.L_32:
        /*006c*/ 	.word	0x00000000
        /*0070*/ 	.short	0x0003
        /*0072*/ 	.short	0x0018
        /*0074*/ 	.byte	0x00, 0xf0, 0x11, 0x00


	//----- nvinfo : EIATTR_KPARAM_INFO
	.align		4
.L_33:
        /*0078*/ 	.byte	0x04, 0x17
        /*007a*/ 	.short	(.L_35 - .L_34)
.L_34:
        /*007c*/ 	.word	0x00000000
        /*0080*/ 	.short	0x0002
        /*0082*/ 	.short	0x0010
        /*0084*/ 	.byte	0x00, 0xf5, 0x21, 0x00


	//----- nvinfo : EIATTR_KPARAM_INFO
	.align		4
.L_35:
        /*0088*/ 	.byte	0x04, 0x17
        /*008a*/ 	.short	(.L_37 - .L_36)
.L_36:
        /*008c*/ 	.word	0x00000000
        /*0090*/ 	.short	0x0001
        /*0092*/ 	.short	0x0008
        /*0094*/ 	.byte	0x00, 0xf5, 0x21, 0x00


	//----- nvinfo : EIATTR_KPARAM_INFO
	.align		4
.L_37:
        /*0098*/ 	.byte	0x04, 0x17
        /*009a*/ 	.short	(.L_39 - .L_38)
.L_38:
        /*009c*/ 	.word	0x00000000
        /*00a0*/ 	.short	0x0000
        /*00a2*/ 	.short	0x0000
        /*00a4*/ 	.byte	0x00, 0xf5, 0x21, 0x00


	//----- nvinfo : EIATTR_SPARSE_MMA_MASK
	.align		4
.L_39:
        /*00a8*/ 	.byte	0x03, 0x50
        /*00aa*/ 	.short	0x0000


	//----- nvinfo : EIATTR_MAXREG_COUNT
	.align		4
        /*00ac*/ 	.byte	0x03, 0x1b
        /*00ae*/ 	.short	0x00ff


	//----- nvinfo : EIATTR_NUM_BARRIERS
	.align		4
        /*00b0*/ 	.byte	0x02, 0x4c
        /*00b2*/ 	.byte	0x01
	.zero		1


	//----- nvinfo : EIATTR_MERCURY_ISA_VERSION
	.align		4
        /*00b4*/ 	.byte	0x03, 0x5f
        /*00b6*/ 	.short	0x0101


	//----- nvinfo : EIATTR_VRC_CTA_INIT_COUNT
	.align		4
        /*00b8*/ 	.byte	0x02, 0x4a
	.zero		1
	.zero		1


	//----- nvinfo : EIATTR_EXIT_INSTR_OFFSETS
	.align		4
        /*00bc*/ 	.byte	0x04, 0x1c
        /*00be*/ 	.short	(.L_41 - .L_40)


	//   ....[0]....
.L_40:
        /*00c0*/ 	.word	0x00000710


	//   ....[1]....
        /*00c4*/ 	.word	0x000007b0


	//----- nvinfo : EIATTR_CRS_STACK_SIZE
	.align		4
.L_41:
        /*00c8*/ 	.byte	0x04, 0x1e
        /*00ca*/ 	.short	(.L_43 - .L_42)
.L_42:
        /*00cc*/ 	.word	0x00000000


	//----- nvinfo : EIATTR_CBANK_PARAM_SIZE
	.align		4
.L_43:
        /*00d0*/ 	.byte	0x03, 0x19
        /*00d2*/ 	.short	0x0034


	//----- nvinfo : EIATTR_PARAM_CBANK
	.align		4
        /*00d4*/ 	.byte	0x04, 0x0a
        /*00d6*/ 	.short	(.L_45 - .L_44)
	.align		4
.L_44:
        /*00d8*/ 	.word	index@(.nv.constant0._Z13gemm_tiled_opILi16EEvPKfS1_Pfiiiff2OpS3_)
        /*00dc*/ 	.short	0x0380
        /*00de*/ 	.short	0x0034


	//----- nvinfo : EIATTR_SW_WAR
	.align		4
.L_45:
        /*00e0*/ 	.byte	0x04, 0x36
        /*00e2*/ 	.short	(.L_47 - .L_46)
.L_46:
        /*00e4*/ 	.word	0x00000008
.L_47:


//--------------------- .nv.info._Z13gemm_tiled_opILi32EEvPKfS1_Pfiiiff2OpS3_ --------------------------
	.section	.nv.info._Z13gemm_tiled_opILi32EEvPKfS1_Pfiiiff2OpS3_,"",@"SHT_CUDA_INFO"
	.sectionflags	@""
	.align	4


	//----- nvinfo : EIATTR_CUDA_API_VERSION
	.align		4
        /*0000*/ 	.byte	0x04, 0x37
        /*0002*/ 	.short	(.L_49 - .L_48)
.L_48:
        /*0004*/ 	.word	0x00000082


	//----- nvinfo : EIATTR_KPARAM_INFO
	.align		4
.L_49:
        /*0008*/ 	.byte	0x04, 0x17
        /*000a*/ 	.short	(.L_51 - .L_50)
.L_50:
        /*000c*/ 	.word	0x00000000
        /*0010*/ 	.short	0x0009
        /*0012*/ 	.short	0x0030
        /*0014*/ 	.byte	0x00, 0xf0, 0x11, 0x00


	//----- nvinfo : EIATTR_KPARAM_INFO
	.align		4
.L_51:
        /*0018*/ 	.byte	0x04, 0x17
        /*001a*/ 	.short	(.L_53 - .L_52)
.L_52:
        /*001c*/ 	.word	0x00000000
        /*0020*/ 	.short	0x0008
        /*0022*/ 	.short	0x002c
        /*0024*/ 	.byte	0x00, 0xf0, 0x11, 0x00


	//----- nvinfo : EIATTR_KPARAM_INFO
	.align		4
.L_53:
        /*0028*/ 	.byte	0x04, 0x17
        /*002a*/ 	.short	(.L_55 - .L_54)
.L_54:
        /*002c*/ 	.word	0x00000000
        /*0030*/ 	.short	0x0007
        /*0032*/ 	.short	0x0028
        /*0034*/ 	.byte	0x00, 0xf0, 0x11, 0x00


	//----- nvinfo : EIATTR_KPARAM_INFO
	.align		4
.L_55:
        /*0038*/ 	.byte	0x04, 0x17
        /*003a*/ 	.short	(.L_57 - .L_56)
.L_56:
        /*003c*/ 	.word	0x00000000
        /*0040*/ 	.short	0x0006
        /*0042*/ 	.short	0x0024
        /*0044*/ 	.byte	0x00, 0xf0, 0x11, 0x00


	//----- nvinfo : EIATTR_KPARAM_INFO
	.align		4
.L_57:
        /*0048*/ 	.byte	0x04, 0x17
        /*004a*/ 	.short	(.L_59 - .L_58)
.L_58:
        /*004c*/ 	.word	0x00000000
        /*0050*/ 	.short	0x0005
        /*0052*/ 	.short	0x0020
        /*0054*/ 	.byte	0x00, 0xf0, 0x11, 0x00


	//----- nvinfo : EIATTR_KPARAM_INFO
	.align		4
.L_59:
        /*0058*/ 	.byte	0x04, 0x17
        /*005a*/ 	.short	(.L_61 - .L_60)
.L_60:
        /*005c*/ 	.word	0x00000000
        /*0060*/ 	.short	0x0004
        /*0062*/ 	.short	0x001c
        /*0064*/ 	.byte	0x00, 0xf0, 0x11, 0x00


	//----- nvinfo : EIATTR_KPARAM_INFO
	.align		4
.L_61:
        /*0068*/ 	.byte	0x04, 0x17
        /*006a*/ 	.short	(.L_63 - .L_62)
.L_62:
        /*006c*/ 	.word	0x00000000
        /*0070*/ 	.short	0x0003
        /*0072*/ 	.short	0x0018
        /*0074*/ 	.byte	0x00, 0xf0, 0x11, 0x00


	//----- nvinfo : EIATTR_KPARAM_INFO
	.align		4
.L_63:
        /*0078*/ 	.byte	0x04, 0x17
        /*007a*/ 	.short	(.L_65 - .L_64)
.L_64:
        /*007c*/ 	.word	0x00000000
        /*0080*/ 	.short	0x0002
        /*0082*/ 	.short	0x0010
        /*0084*/ 	.byte	0x00, 0xf5, 0x21, 0x00


	//----- nvinfo : EIATTR_KPARAM_INFO
	.align		4
.L_65:
        /*0088*/ 	.byte	0x04, 0x17
        /*008a*/ 	.short	(.L_67 - .L_66)
.L_66:
        /*008c*/ 	.word	0x00000000
        /*0090*/ 	.short	0x0001
        /*0092*/ 	.short	0x0008
        /*0094*/ 	.byte	0x00, 0xf5, 0x21, 0x00


	//----- nvinfo : EIATTR_KPARAM_INFO
	.align		4
.L_67:
        /*0098*/ 	.byte	0x04, 0x17
        /*009a*/ 	.short	(.L_69 - .L_68)
.L_68:
        /*009c*/ 	.word	0x00000000
        /*00a0*/ 	.short	0x0000
        /*00a2*/ 	.short	0x0000
        /*00a4*/ 	.byte	0x00, 0xf5, 0x21, 0x00


	//----- nvinfo : EIATTR_SPARSE_MMA_MASK
	.align		4
.L_69:
        /*00a8*/ 	.byte	0x03, 0x50
        /*00aa*/ 	.short	0x0000


	//----- nvinfo : EIATTR_MAXREG_COUNT
	.align		4
        /*00ac*/ 	.byte	0x03, 0x1b
        /*00ae*/ 	.short	0x00ff


	//----- nvinfo : EIATTR_NUM_BARRIERS
	.align		4
        /*00b0*/ 	.byte	0x02, 0x4c
        /*00b2*/ 	.byte	0x01
	.zero		1


	//----- nvinfo : EIATTR_MERCURY_ISA_VERSION
	.align		4
        /*00b4*/ 	.byte	0x03, 0x5f
        /*00b6*/ 	.short	0x0101


	//----- nvinfo : EIATTR_VRC_CTA_INIT_COUNT
	.align		4
        /*00b8*/ 	.byte	0x02, 0x4a
	.zero		1
	.zero		1


	//----- nvinfo : EIATTR_EXIT_INSTR_OFFSETS
	.align		4
        /*00bc*/ 	.byte	0x04, 0x1c
        /*00be*/ 	.short	(.L_71 - .L_70)


	//   ....[0]....
.L_70:
        /*00c0*/ 	.word	0x00000950


	//   ....[1]....
        /*00c4*/ 	.word	0x000009f0


	//----- nvinfo : EIATTR_CRS_STACK_SIZE
	.align		4
.L_71:
        /*00c8*/ 	.byte	0x04, 0x1e
        /*00ca*/ 	.short	(.L_73 - .L_72)
.L_72:
        /*00cc*/ 	.word	0x00000000


	//----- nvinfo : EIATTR_CBANK_PARAM_SIZE
	.align		4
.L_73:
        /*00d0*/ 	.byte	0x03, 0x19
        /*00d2*/ 	.short	0x0034


	//----- nvinfo : EIATTR_PARAM_CBANK
	.align		4
        /*00d4*/ 	.byte	0x04, 0x0a
        /*00d6*/ 	.short	(.L_75 - .L_74)
	.align		4
.L_74:
        /*00d8*/ 	.word	index@(.nv.constant0._Z13gemm_tiled_opILi32EEvPKfS1_Pfiiiff2OpS3_)
        /*00dc*/ 	.short	0x0380
        /*00de*/ 	.short	0x0034


	//----- nvinfo : EIATTR_SW_WAR
	.align		4
.L_75:
        /*00e0*/ 	.byte	0x04, 0x36
        /*00e2*/ 	.short	(.L_77 - .L_76)
.L_76:
        /*00e4*/ 	.word	0x00000008
.L_77:


//--------------------- .nv.info._Z13gemm_naive_opPKfS0_Pfiiiff2OpS2_ --------------------------
	.section	.nv.info._Z13gemm_naive_opPKfS0_Pfiiiff2OpS2_,"",@"SHT_CUDA_INFO"
	.sectionflags	@""
	.align	4


	//----- nvinfo : EIATTR_CUDA_API_VERSION
	.align		4
        /*0000*/ 	.byte	0x04, 0x37
        /*0002*/ 	.short	(.L_79 - .L_78)
.L_78:
        /*0004*/ 	.word	0x00000082


	//----- nvinfo : EIATTR_KPARAM_INFO
	.align		4
.L_79:
        /*0008*/ 	.byte	0x04, 0x17
        /*000a*/ 	.short	(.L_81 - .L_80)
.L_80:
        /*000c*/ 	.word	0x00000000
        /*0010*/ 	.short	0x0009
        /*0012*/ 	.short	0x0030
        /*0014*/ 	.byte	0x00, 0xf0, 0x11, 0x00


	//----- nvinfo : EIATTR_KPARAM_INFO
	.align		4
.L_81:
        /*0018*/ 	.byte	0x04, 0x17
        /*001a*/ 	.short	(.L_83 - .L_82)
.L_82:
        /*001c*/ 	.word	0x00000000
        /*0020*/ 	.short	0x0008
        /*0022*/ 	.short	0x002c
        /*0024*/ 	.byte	0x00, 0xf0, 0x11, 0x00


	//----- nvinfo : EIATTR_KPARAM_INFO
	.align		4
.L_83:
        /*0028*/ 	.byte	0x04, 0x17
        /*002a*/ 	.short	(.L_85 - .L_84)
.L_84:
        /*002c*/ 	.word	0x00000000
        /*0030*/ 	.short	0x0007
        /*0032*/ 	.short	0x0028
        /*0034*/ 	.byte	0x00, 0xf0, 0x11, 0x00


	//----- nvinfo : EIATTR_KPARAM_INFO
	.align		4
.L_85:
        /*0038*/ 	.byte	0x04, 0x17
        /*003a*/ 	.short	(.L_87 - .L_86)
.L_86:
        /*003c*/ 	.word	0x00000000
        /*0040*/ 	.short	0x0006
        /*0042*/ 	.short	0x0024
        /*0044*/ 	.byte	0x00, 0xf0, 0x11, 0x00


	//----- nvinfo : EIATTR_KPARAM_INFO
	.align		4
.L_87:
        /*0048*/ 	.byte	0x04, 0x17
        /*004a*/ 	.short	(.L_89 - .L_88)
.L_88:
        /*004c*/ 	.word	0x00000000
        /*0050*/ 	.short	0x0005
        /*0052*/ 	.short	0x0020
        /*0054*/ 	.byte	0x00, 0xf0, 0x11, 0x00


	//----- nvinfo : EIATTR_KPARAM_INFO
	.align		4
.L_89:
        /*0058*/ 	.byte	0x04, 0x17
        /*005a*/ 	.short	(.L_91 - .L_90)
.L_90:
        /*005c*/ 	.word	0x00000000
        /*0060*/ 	.short	0x0004
        /*0062*/ 	.short	0x001c
        /*0064*/ 	.byte	0x00, 0xf0, 0x11, 0x00


	//----- nvinfo : EIATTR_KPARAM_INFO
	.align		4
.L_91:
        /*0068*/ 	.byte	0x04, 0x17
        /*006a*/ 	.short	(.L_93 - .L_92)
.L_92:
        /*006c*/ 	.word	0x00000000
        /*0070*/ 	.short	0x0003
        /*0072*/ 	.short	0x0018
        /*0074*/ 	.byte	0x00, 0xf0, 0x11, 0x00


	//----- nvinfo : EIATTR_KPARAM_INFO
	.align		4
.L_93:
        /*0078*/ 	.byte	0x04, 0x17
        /*007a*/ 	.short	(.L_95 - .L_94)
.L_94:
        /*007c*/ 	.word	0x00000000
        /*0080*/ 	.short	0x0002
        /*0082*/ 	.short	0x0010
        /*0084*/ 	.byte	0x00, 0xf5, 0x21, 0x00


	//----- nvinfo : EIATTR_KPARAM_INFO
	.align		4
.L_95:
        /*0088*/ 	.byte	0x04, 0x17
        /*008a*/ 	.short	(.L_97 - .L_96)
.L_96:
        /*008c*/ 	.word	0x00000000
        /*0090*/ 	.short	0x0001
        /*0092*/ 	.short	0x0008
        /*0094*/ 	.byte	0x00, 0xf5, 0x21, 0x00


	//----- nvinfo : EIATTR_KPARAM_INFO
	.align		4
.L_97:
        /*0098*/ 	.byte	0x04, 0x17
        /*009a*/ 	.short	(.L_99 - .L_98)
.L_98:
        /*009c*/ 	.word	0x00000000
        /*00a0*/ 	.short	0x0000
        /*00a2*/ 	.short	0x0000
        /*00a4*/ 	.byte	0x00, 0xf5, 0x21, 0x00


	//----- nvinfo : EIATTR_SPARSE_MMA_MASK
	.align		4
.L_99:
        /*00a8*/ 	.byte	0x03, 0x50
        /*00aa*/ 	.short	0x0000


	//----- nvinfo : EIATTR_MAXREG_COUNT
	.align		4
        /*00ac*/ 	.byte	0x03, 0x1b
        /*00ae*/ 	.short	0x00ff


	//----- nvinfo : EIATTR_MERCURY_ISA_VERSION
	.align		4
        /*00b0*/ 	.byte	0x03, 0x5f
        /*00b2*/ 	.short	0x0101


	//----- nvinfo : EIATTR_VRC_CTA_INIT_COUNT
	.align		4
        /*00b4*/ 	.byte	0x02, 0x4a
	.zero		1
	.zero		1


	//----- nvinfo : EIATTR_EXIT_INSTR_OFFSETS
	.align		4
        /*00b8*/ 	.byte	0x04, 0x1c
        /*00ba*/ 	.short	(.L_101 - .L_100)


	//   ....[0]....
.L_100:
        /*00bc*/ 	.word	0x000000c0


	//   ....[1]....
        /*00c0*/ 	.word	0x00001f30


	//----- nvinfo : EIATTR_CBANK_PARAM_SIZE
	.align		4
.L_101:
        /*00c4*/ 	.byte	0x03, 0x19
        /*00c6*/ 	.short	0x0034


	//----- nvinfo : EIATTR_PARAM_CBANK
	.align		4
        /*00c8*/ 	.byte	0x04, 0x0a
        /*00ca*/ 	.short	(.L_103 - .L_102)
	.align		4
.L_102:
        /*00cc*/ 	.word	index@(.nv.constant0._Z13gemm_naive_opPKfS0_Pfiiiff2OpS2_)
        /*00d0*/ 	.short	0x0380
        /*00d2*/ 	.short	0x0034


	//----- nvinfo : EIATTR_SW_WAR
	.align		4
.L_103:
        /*00d4*/ 	.byte	0x04, 0x36
        /*00d6*/ 	.short	(.L_105 - .L_104)
.L_104:
        /*00d8*/ 	.word	0x00000008
.L_105:


//--------------------- .nv.callgraph             --------------------------
	.section	.nv.callgraph,"",@"SHT_CUDA_CALLGRAPH"
	.align	4
	.sectionentsize	8
	.align		4
        /*0000*/ 	.word	0x00000000
	.align		4
        /*0004*/ 	.word	0xffffffff
	.align		4
        /*0008*/ 	.word	0x00000000
	.align		4
        /*000c*/ 	.word	0xfffffffe
	.align		4
        /*0010*/ 	.word	0x00000000
	.align		4
        /*0014*/ 	.word	0xfffffffd
	.align		4
        /*0018*/ 	.word	0x00000000
	.align		4
        /*001c*/ 	.word	0xfffffffc


//--------------------- .text._Z13gemm_tiled_opILi16EEvPKfS1_Pfiiiff2OpS3_ --------------------------
	.section	.text._Z13gemm_tiled_opILi16EEvPKfS1_Pfiiiff2OpS3_,"ax",@progbits
	.align	128
        .global         _Z13gemm_tiled_opILi16EEvPKfS1_Pfiiiff2OpS3_
        .type           _Z13gemm_tiled_opILi16EEvPKfS1_Pfiiiff2OpS3_,@function
        .size           _Z13gemm_tiled_opILi16EEvPKfS1_Pfiiiff2OpS3_,(.L_x_34 - _Z13gemm_tiled_opILi16EEvPKfS1_Pfiiiff2OpS3_)
        .other          _Z13gemm_tiled_opILi16EEvPKfS1_Pfiiiff2OpS3_,@"STO_CUDA_ENTRY STV_DEFAULT"
_Z13gemm_tiled_opILi16EEvPKfS1_Pfiiiff2OpS3_:
.text._Z13gemm_tiled_opILi16EEvPKfS1_Pfiiiff2OpS3_:
[----:B------:R-:W-:Y:S01]  /*0000*/  LDC R1, c[0x0][0x37c] ;  /* 0x0000df00ff017b82 */ /* 0x000fe20000000800 */
[----:B------:R-:W0:Y:S01]  /*0010*/  S2R R8, SR_CTAID.Y ;  /* 0x0000000000087919 */ /* 0x000e220000002600 */
[----:B------:R-:W1:Y:S01]  /*0020*/  LDCU UR10, c[0x0][0x3a0] ;  /* 0x00007400ff0a77ac */ /* 0x000e620008000800 */
[----:B------:R-:W-:Y:S01]  /*0030*/  HFMA2 R15, -RZ, RZ, 0, 0 ;  /* 0x00000000ff0f7431 */ /* 0x000fe200000001ff */
[----:B------:R-:W0:Y:S01]  /*0040*/  S2R R3, SR_TID.Y ;  /* 0x0000000000037919 */ /* 0x000e220000002200 */
[----:B------:R-:W2:Y:S01]  /*0050*/  LDCU.64 UR8, c[0x0][0x358] ;  /* 0x00006b00ff0877ac */ /* 0x000ea20008000a00 */
[----:B------:R-:W3:Y:S01]  /*0060*/  S2R R9, SR_CTAID.X ;  /* 0x0000000000097919 */ /* 0x000ee20000002500 */
[----:B------:R-:W3:Y:S01]  /*0070*/  S2R R2, SR_TID.X ;  /* 0x0000000000027919 */ /* 0x000ee20000002100 */
[----:B-1----:R-:W-:Y:S01]  /*0080*/  UISETP.GE.AND UP0, UPT, UR10, 0x1, UPT ;  /* 0x000000010a00788c */ /* 0x002fe2000bf06270 */
[----:B0-----:R-:W-:Y:S02]  /*0090*/  LEA R23, R8, R3, 0x4 ;  /* 0x0000000308177211 */ /* 0x001fe400078e20ff */
[----:B---3--:R-:W-:-:S06]  /*00a0*/  LEA R0, R9, R2, 0x4 ;  /* 0x0000000209007211 */ /* 0x008fcc00078e20ff */
[----:B--2---:R-:W-:Y:S05]  /*00b0*/  BRA.U !UP0, `(.L_x_0) ;  /* 0x0000000508887547 */ /* 0x004fea000b800000 */
[----:B------:R-:W0:Y:S01]  /*00c0*/  S2UR UR7, SR_CgaCtaId ;  /* 0x00000000000779c3 */ /* 0x000e220000008800 */
[----:B------:R-:W1:Y:S01]  /*00d0*/  LDCU.64 UR12, c[0x0][0x398] ;  /* 0x00007300ff0c77ac */ /* 0x000e620008000a00 */
[----:B------:R-:W-:Y:S01]  /*00e0*/  MOV R15, RZ ;  /* 0x000000ff000f7202 */ /* 0x000fe20000000f00 */
[----:B------:R-:W-:Y:S01]  /*00f0*/  IMAD R18, R0, UR10, R3 ;  /* 0x0000000a00127c24 */ /* 0x000fe2000f8e0203 */
[----:B------:R-:W-:Y:S01]  /*0100*/  UMOV UR5, 0x400 ;  /* 0x0000040000057882 */ /* 0x000fe20000000000 */
[----:B------:R-:W-:Y:S02]  /*0110*/  UIADD3 UR4, UPT, UPT, UR10, 0xf, URZ ;  /* 0x0000000f0a047890 */ /* 0x000fe4000fffe0ff */
[--C-:B------:R-:W-:Y:S01]  /*0120*/  IMAD R19, R23, UR10, R2.reuse ;  /* 0x0000000a17137c24 */ /* 0x100fe2000f8e0202 */
[----:B------:R-:W2:Y:S01]  /*0130*/  LDC R4, c[0x0][0x398] ;  /* 0x0000e600ff047b82 */ /* 0x000ea20000000800 */
[----:B------:R-:W-:Y:S02]  /*0140*/  UIADD3 UR6, UPT, UPT, UR5, 0x400, URZ ;  /* 0x0000040005067890 */ /* 0x000fe4000fffe0ff */
[----:B------:R-:W-:Y:S01]  /*0150*/  USHF.R.U32.HI UR4, URZ, 0x4, UR4 ;  /* 0x00000004ff047899 */ /* 0x000fe20008011604 */
[----:B------:R-:W3:Y:S04]  /*0160*/  LDCU UR15, c[0x0][0x3a0] ;  /* 0x00007400ff0f77ac */ /* 0x000ee80008000800 */
[----:B------:R-:W4:Y:S01]  /*0170*/  LDC R5, c[0x0][0x39c] ;  /* 0x0000e700ff057b82 */ /* 0x000f220000000800 */
[----:B------:R-:W2:Y:S01]  /*0180*/  LDCU UR11, c[0x0][0x3ac] ;  /* 0x00007580ff0b77ac */ /* 0x000ea20008000800 */
[----:B-1----:R-:W-:-:S02]  /*0190*/  IMAD R6, R3, UR13, R2 ;  /* 0x0000000d03067c24 */ /* 0x002fc4000f8e0202 */
[----:B------:R-:W-:Y:S01]  /*01a0*/  IMAD R7, R2, UR12, R3 ;  /* 0x0000000c02077c24 */ /* 0x000fe2000f8e0203 */
[----:B------:R-:W1:Y:S03]  /*01b0*/  LDCU UR14, c[0x0][0x3b0] ;  /* 0x00007600ff0e77ac */ /* 0x000e660008000800 */
[----:B------:R-:W1:Y:S01]  /*01c0*/  LDC.64 R26, c[0x0][0x380] ;  /* 0x0000e000ff1a7b82 */ /* 0x000e620000000a00 */
[----:B------:R-:W-:Y:S01]  /*01d0*/  LEA R6, R9, R6, 0x4 ;  /* 0x0000000609067211 */ /* 0x000fe200078e20ff */
[----:B0-----:R-:W-:Y:S01]  /*01e0*/  ULEA UR5, UR7, UR5, 0x18 ;  /* 0x0000000507057291 */ /* 0x001fe2000f8ec0ff */
[----:B------:R-:W-:Y:S01]  /*01f0*/  LEA R7, R8, R7, 0x4 ;  /* 0x0000000708077211 */ /* 0x000fe200078e20ff */
[----:B------:R-:W-:Y:S02]  /*0200*/  ULEA UR6, UR7, UR6, 0x18 ;  /* 0x0000000607067291 */ /* 0x000fe4000f8ec0ff */
[----:B------:R-:W-:-:S02]  /*0210*/  UIADD3 UR4, UPT, UPT, -UR4, URZ, URZ ;  /* 0x000000ff04047290 */ /* 0x000fc4000fffe1ff */
[----:B------:R-:W0:Y:S01]  /*0220*/  LDC.64 R24, c[0x0][0x388] ;  /* 0x0000e200ff187b82 */ /* 0x000e220000000a00 */
[C---:B------:R-:W-:Y:S02]  /*0230*/  LEA R17, R3.reuse, UR5, 0x6 ;  /* 0x0000000503117c11 */ /* 0x040fe4000f8e30ff */
[C---:B------:R-:W-:Y:S02]  /*0240*/  LEA R16, R2.reuse, UR6, 0x2 ;  /* 0x0000000602107c11 */ /* 0x040fe4000f8e10ff */
[----:B------:R-:W-:Y:S02]  /*0250*/  LEA R20, R2, R17, 0x2 ;  /* 0x0000001102147211 */ /* 0x000fe400078e10ff */
[----:B---3--:R-:W-:-:S07]  /*0260*/  LEA R21, R3, R16, 0x6 ;  /* 0x0000001003157211 */ /* 0x008fce00078e30ff */
.L_x_5:
[----:B------:R-:W-:Y:S01]  /*0270*/  ISETP.GE.AND P0, PT, R2, UR15, PT ;  /* 0x0000000f02007c0c */ /* 0x000fe2000bf06270 */
[----:B------:R-:W-:Y:S01]  /*0280*/  BSSY.RECONVERGENT B0, `(.L_x_1) ;  /* 0x0000009000007945 */ /* 0x000fe20003800200 */
[----:B------:R-:W-:Y:S02]  /*0290*/  MOV R13, RZ ;  /* 0x000000ff000d7202 */ /* 0x000fe40000000f00 */
[----:B--2---:R-:W-:-:S13]  /*02a0*/  ISETP.GE.OR P0, PT, R23, R4, P0 ;  /* 0x000000041700720c */ /* 0x004fda0000706670 */
[----:B------:R-:W-:Y:S05]  /*02b0*/  @P0 BRA `(.L_x_2) ;  /* 0x0000000000140947 */ /* 0x000fea0003800000 */
[----:B------:R-:W-:-:S13]  /*02c0*/  ISETP.NE.AND P0, PT, RZ, UR11, PT ;  /* 0x0000000bff007c0c */ /* 0x000fda000bf05270 */
[----:B-1----:R-:W-:-:S05]  /*02d0*/  @!P0 IMAD.WIDE R10, R19, 0x4, R26 ;  /* 0x00000004130a8825 */ /* 0x002fca00078e021a */
[----:B------:R2:W5:Y:S01]  /*02e0*/  @!P0 LDG.E.CONSTANT R13, desc[UR8][R10.64] ;  /* 0x000000080a0d8981 */ /* 0x000562000c1e9900 */
[----:B------:R-:W-:-:S05]  /*02f0*/  @P0 IMAD.WIDE R8, R7, 0x4, R26 ;  /* 0x0000000407080825 */ /* 0x000fca00078e021a */
[----:B------:R2:W5:Y:S02]  /*0300*/  @P0 LDG.E.CONSTANT R13, desc[UR8][R8.64] ;  /* 0x00000008080d0981 */ /* 0x000564000c1e9900 */
.L_x_2:
[----:B-1----:R-:W-:Y:S05]  /*0310*/  BSYNC.RECONVERGENT B0 ;  /* 0x0000000000007941 */ /* 0x002fea0003800200 */
.L_x_1:
[----:B-----5:R1:W-:Y:S01]  /*0320*/  STS [R20], R13 ;  /* 0x0000000d14007388 */ /* 0x0203e20000000800 */
[----:B------:R-:W-:Y:S01]  /*0330*/  ISETP.GE.AND P0, PT, R3, UR15, PT ;  /* 0x0000000f03007c0c */ /* 0x000fe2000bf06270 */
[----:B------:R-:W-:Y:S01]  /*0340*/  BSSY.RECONVERGENT B0, `(.L_x_3) ;  /* 0x0000009000007945 */ /* 0x000fe20003800200 */
[----:B------:R-:W-:Y:S02]  /*0350*/  HFMA2 R12, -RZ, RZ, 0, 0 ;  /* 0x00000000ff0c7431 */ /* 0x000fe400000001ff */
[----:B----4-:R-:W-:-:S13]  /*0360*/  ISETP.GE.OR P0, PT, R0, R5, P0 ;  /* 0x000000050000720c */ /* 0x010fda0000706670 */
[----:B-1----:R-:W-:Y:S05]  /*0370*/  @P0 BRA `(.L_x_4) ;  /* 0x0000000000140947 */ /* 0x002fea0003800000 */
[----:B------:R-:W-:-:S13]  /*0380*/  ISETP.NE.AND P0, PT, RZ, UR14, PT ;  /* 0x0000000eff007c0c */ /* 0x000fda000bf05270 */
[----:B0-2---:R-:W-:-:S05]  /*0390*/  @!P0 IMAD.WIDE R10, R6, 0x4, R24 ;  /* 0x00000004060a8825 */ /* 0x005fca00078e0218 */
[----:B------:R1:W5:Y:S01]  /*03a0*/  @!P0 LDG.E.CONSTANT R12, desc[UR8][R10.64] ;  /* 0x000000080a0c8981 */ /* 0x000362000c1e9900 */
[----:B------:R-:W-:-:S05]  /*03b0*/  @P0 IMAD.WIDE R8, R18, 0x4, R24 ;  /* 0x0000000412080825 */ /* 0x000fca00078e0218 */
[----:B------:R1:W5:Y:S02]  /*03c0*/  @P0 LDG.E.CONSTANT R12, desc[UR8][R8.64] ;  /* 0x00000008080c0981 */ /* 0x000364000c1e9900 */
.L_x_4:
[----:B------:R-:W-:Y:S05]  /*03d0*/  BSYNC.RECONVERGENT B0 ;  /* 0x0000000000007941 */ /* 0x000fea0003800200 */
.L_x_3:
[----:B-----5:R-:W-:Y:S01]  /*03e0*/  STS [R21], R12 ;  /* 0x0000000c15007388 */ /* 0x020fe20000000800 */
[----:B------:R-:W-:Y:S01]  /*03f0*/  UIADD3 UR4, UPT, UPT, UR4, 0x1, URZ ;  /* 0x0000000104047890 */ /* 0x000fe2000fffe0ff */
[----:B------:R-:W-:Y:S01]  /*0400*/  LEA R6, R5, R6, 0x4 ;  /* 0x0000000605067211 */ /* 0x000fe200078e20ff */
[----:B------:R-:W-:Y:S02]  /*0410*/  BAR.SYNC.DEFER_BLOCKING 0x0 ;  /* 0x0000000000007b1d */ /* 0x000fe40000010000 */
[----:B------:R-:W-:Y:S01]  /*0420*/  UISETP.NE.AND UP0, UPT, UR4, URZ, UPT ;  /* 0x000000ff0400728c */ /* 0x000fe2000bf05270 */
[----:B------:R-:W-:Y:S02]  /*0430*/  IADD3 R18, PT, PT, R18, 0x10, RZ ;  /* 0x0000001012127810 */ /* 0x000fe40007ffe0ff */
[----:B------:R-:W-:Y:S02]  /*0440*/  IADD3 R3, PT, PT, R3, 0x10, RZ ;  /* 0x0000001003037810 */ /* 0x000fe40007ffe0ff */
[----:B------:R-:W-:-:S02]  /*0450*/  IADD3 R19, PT, PT, R19, 0x10, RZ ;  /* 0x0000001013137810 */ /* 0x000fc40007ffe0ff */
[----:B------:R-:W-:Y:S02]  /*0460*/  LEA R7, R4, R7, 0x4 ;  /* 0x0000000704077211 */ /* 0x000fe400078e20ff */
[----:B------:R-:W-:Y:S01]  /*0470*/  IADD3 R2, PT, PT, R2, 0x10, RZ ;  /* 0x0000001002027810 */ /* 0x000fe20007ffe0ff */
[----:B------:R-:W-:Y:S04]  /*0480*/  LDS R14, [R16] ;  /* 0x00000000100e7984 */ /* 0x000fe80000000800 */
[----:B-12---:R-:W1:Y:S04]  /*0490*/  LDS.128 R8, [R17] ;  /* 0x0000000011087984 */ /* 0x006e680000000c00 */
[----:B------:R-:W2:Y:S04]  /*04a0*/  LDS R29, [R16+0x40] ;  /* 0x00004000101d7984 */ /* 0x000ea80000000800 */
[----:B------:R-:W3:Y:S01]  /*04b0*/  LDS R13, [R16+0x80] ;  /* 0x00008000100d7984 */ /* 0x000ee20000000800 */
[----:B-1----:R-:W-:-:S03]  /*04c0*/  FFMA R14, R8, R14, R15 ;  /* 0x0000000e080e7223 */ /* 0x002fc6000000000f */
[----:B------:R-:W1:Y:S01]  /*04d0*/  LDS R8, [R16+0xc0] ;  /* 0x0000c00010087984 */ /* 0x000e620000000800 */
[----:B--2---:R-:W-:-:S03]  /*04e0*/  FFMA R14, R29, R9, R14 ;  /* 0x000000091d0e7223 */ /* 0x004fc6000000000e */
[----:B------:R-:W-:Y:S01]  /*04f0*/  LDS R9, [R16+0x100] ;  /* 0x0001000010097984 */ /* 0x000fe20000000800 */
[----:B---3--:R-:W-:-:S03]  /*0500*/  FFMA R29, R13, R10, R14 ;  /* 0x0000000a0d1d7223 */ /* 0x008fc6000000000e */
[----:B------:R-:W2:Y:S01]  /*0510*/  LDS.128 R12, [R17+0x10] ;  /* 0x00001000110c7984 */ /* 0x000ea20000000c00 */
[----:B-1----:R-:W-:-:S03]  /*0520*/  FFMA R11, R8, R11, R29 ;  /* 0x0000000b080b7223 */ /* 0x002fc6000000001d */
[----:B------:R-:W1:Y:S04]  /*0530*/  LDS R29, [R16+0x140] ;  /* 0x00014000101d7984 */ /* 0x000e680000000800 */
[----:B------:R-:W3:Y:S01]  /*0540*/  LDS R8, [R16+0x180] ;  /* 0x0001800010087984 */ /* 0x000ee20000000800 */
[----:B--2---:R-:W-:-:S03]  /*0550*/  FFMA R12, R12, R9, R11 ;  /* 0x000000090c0c7223 */ /* 0x004fc6000000000b */
[----:B------:R-:W2:Y:S01]  /*0560*/  LDS R9, [R16+0x1c0] ;  /* 0x0001c00010097984 */ /* 0x000ea20000000800 */
[----:B-1----:R-:W-:-:S03]  /*0570*/  FFMA R13, R29, R13, R12 ;  /* 0x0000000d1d0d7223 */ /* 0x002fc6000000000c */
[----:B------:R-:W-:Y:S01]  /*0580*/  LDS R12, [R16+0x200] ;  /* 0x00020000100c7984 */ /* 0x000fe20000000800 */
[----:B---3--:R-:W-:-:S03]  /*0590*/  FFMA R8, R8, R14, R13 ;  /* 0x0000000e08087223 */ /* 0x008fc6000000000d */
[----:B------:R-:W-:Y:S01]  /*05a0*/  LDS R29, [R16+0x240] ;  /* 0x00024000101d7984 */ /* 0x000fe20000000800 */
[----:B--2---:R-:W-:-:S03]  /*05b0*/  FFMA R15, R9, R15, R8 ;  /* 0x0000000f090f7223 */ /* 0x004fc60000000008 */
[----:B------:R-:W1:Y:S04]  /*05c0*/  LDS.128 R8, [R17+0x20] ;  /* 0x0000200011087984 */ /* 0x000e680000000c00 */
[----:B------:R-:W2:Y:S01]  /*05d0*/  LDS R13, [R16+0x280] ;  /* 0x00028000100d7984 */ /* 0x000ea20000000800 */
[----:B-1----:R-:W-:-:S03]  /*05e0*/  FFMA R12, R8, R12, R15 ;  /* 0x0000000c080c7223 */ /* 0x002fc6000000000f */
[----:B------:R-:W1:Y:S01]  /*05f0*/  LDS R8, [R16+0x2c0] ;  /* 0x0002c00010087984 */ /* 0x000e620000000800 */
[----:B------:R-:W-:-:S03]  /*0600*/  FFMA R12, R29, R9, R12 ;  /* 0x000000091d0c7223 */ /* 0x000fc6000000000c */
[----:B------:R-:W-:Y:S01]  /*0610*/  LDS R9, [R16+0x300] ;  /* 0x0003000010097984 */ /* 0x000fe20000000800 */
[----:B--2---:R-:W-:-:S03]  /*0620*/  FFMA R29, R13, R10, R12 ;  /* 0x0000000a0d1d7223 */ /* 0x004fc6000000000c */
[----:B------:R-:W2:Y:S01]  /*0630*/  LDS.128 R12, [R17+0x30] ;  /* 0x00003000110c7984 */ /* 0x000ea20000000c00 */
[----:B-1----:R-:W-:-:S03]  /*0640*/  FFMA R11, R8, R11, R29 ;  /* 0x0000000b080b7223 */ /* 0x002fc6000000001d */
[----:B------:R-:W1:Y:S04]  /*0650*/  LDS R29, [R16+0x340] ;  /* 0x00034000101d7984 */ /* 0x000e680000000800 */
[----:B------:R-:W3:Y:S01]  /*0660*/  LDS R8, [R16+0x380] ;  /* 0x0003800010087984 */ /* 0x000ee20000000800 */
[----:B--2---:R-:W-:-:S03]  /*0670*/  FFMA R12, R12, R9, R11 ;  /* 0x000000090c0c7223 */ /* 0x004fc6000000000b */
[----:B------:R-:W2:Y:S01]  /*0680*/  LDS R9, [R16+0x3c0] ;  /* 0x0003c00010097984 */ /* 0x000ea20000000800 */
[----:B-1----:R-:W-:-:S04]  /*0690*/  FFMA R13, R29, R13, R12 ;  /* 0x0000000d1d0d7223 */ /* 0x002fc8000000000c */
[----:B---3--:R-:W-:-:S04]  /*06a0*/  FFMA R8, R8, R14, R13 ;  /* 0x0000000e08087223 */ /* 0x008fc8000000000d */
[----:B--2---:R-:W-:Y:S01]  /*06b0*/  FFMA R15, R9, R15, R8 ;  /* 0x0000000f090f7223 */ /* 0x004fe20000000008 */
[----:B------:R-:W-:Y:S06]  /*06c0*/  BAR.SYNC.DEFER_BLOCKING 0x0 ;  /* 0x0000000000007b1d */ /* 0x000fec0000010000 */
[----:B------:R-:W-:Y:S05]  /*06d0*/  BRA.U UP0, `(.L_x_5) ;  /* 0xfffffff900e47547 */ /* 0x000fea000b83ffff */
.L_x_0:
[----:B------:R-:W1:Y:S02]  /*06e0*/  LDCU.64 UR6, c[0x0][0x398] ;  /* 0x00007300ff0677ac */ /* 0x000e640008000a00 */
[----:B-1----:R-:W-:-:S04]  /*06f0*/  ISETP.GE.AND P0, PT, R0, UR7, PT ;  /* 0x0000000700007c0c */ /* 0x002fc8000bf06270 */
[----:B------:R-:W-:-:S13]  /*0700*/  ISETP.GE.OR P0, PT, R23, UR6, P0 ;  /* 0x0000000617007c0c */ /* 0x000fda0008706670 */
[----:B------:R-:W-:Y:S05]  /*0710*/  @P0 EXIT ;  /* 0x000000000000094d */ /* 0x000fea0003800000 */
[----:B------:R-:W1:Y:S01]  /*0720*/  LDC.64 R2, c[0x0][0x390] ;  /* 0x0000e400ff027b82 */ /* 0x000e620000000a00 */
[----:B------:R-:W-:Y:S01]  /*0730*/  IMAD R23, R23, UR7, R0 ;  /* 0x0000000717177c24 */ /* 0x000fe2000f8e0200 */
[----:B------:R-:W2:Y:S01]  /*0740*/  LDCU UR4, c[0x0][0x3a8] ;  /* 0x00007500ff0477ac */ /* 0x000ea20008000800 */
[----:B------:R-:W3:Y:S02]  /*0750*/  LDCU UR5, c[0x0][0x3a4] ;  /* 0x00007480ff0577ac */ /* 0x000ee40008000800 */
[----:B-1----:R-:W-:-:S05]  /*0760*/  IMAD.WIDE R2, R23, 0x4, R2 ;  /* 0x0000000417027825 */ /* 0x002fca00078e0202 */
[----:B------:R-:W2:Y:S02]  /*0770*/  LDG.E R0, desc[UR8][R2.64] ;  /* 0x0000000802007981 */ /* 0x000ea4000c1e1900 */
[----:B--2---:R-:W-:-:S04]  /*0780*/  FMUL R0, R0, UR4 ;  /* 0x0000000400007c20 */ /* 0x004fc80008400000 */
[----:B---3--:R-:W-:-:S05]  /*0790*/  FFMA R15, R15, UR5, R0 ;  /* 0x000000050f0f7c23 */ /* 0x008fca0008000000 */
[----:B------:R-:W-:Y:S01]  /*07a0*/  STG.E desc[UR8][R2.64], R15 ;  /* 0x0000000f02007986 */ /* 0x000fe2000c101908 */
[----:B------:R-:W-:Y:S05]  /*07b0*/  EXIT ;  /* 0x000000000000794d */ /* 0x000fea0003800000 */
.L_x_6:
[----:B------:R-:W-:-:S00]  /*07c0*/  BRA `(.L_x_6) ;  /* 0xfffffffc00fc7947 */ /* 0x000fc0000383ffff */
[----:B------:R-:W-:-:S00]  /*07d0*/  NOP ;  /* 0x0000000000007918 */ /* 0x000fc00000000000 */
        /* <DEDUP_REMOVED lines=10> */
.L_x_34:


//--------------------- .text._Z13gemm_tiled_opILi32EEvPKfS1_Pfiiiff2OpS3_ --------------------------
	.section	.text._Z13gemm_tiled_opILi32EEvPKfS1_Pfiiiff2OpS3_,"ax",@progbits
	.align	128
        .global         _Z13gemm_tiled_opILi32EEvPKfS1_Pfiiiff2OpS3_
        .type           _Z13gemm_tiled_opILi32EEvPKfS1_Pfiiiff2OpS3_,@function
        .size           _Z13gemm_tiled_opILi32EEvPKfS1_Pfiiiff2OpS3_,(.L_x_35 - _Z13gemm_tiled_opILi32EEvPKfS1_Pfiiiff2OpS3_)
        .other          _Z13gemm_tiled_opILi32EEvPKfS1_Pfiiiff2OpS3_,@"STO_CUDA_ENTRY STV_DEFAULT"
_Z13gemm_tiled_opILi32EEvPKfS1_Pfiiiff2OpS3_:
.text._Z13gemm_tiled_opILi32EEvPKfS1_Pfiiiff2OpS3_:
        /* <DEDUP_REMOVED lines=39> */
.L_x_12:
        /* <DEDUP_REMOVED lines=10> */
.L_x_9:
[----:B-1----:R-:W-:Y:S05]  /*0310*/  BSYNC.RECONVERGENT B0 ;  /* 0x0000000000007941 */ /* 0x002fea0003800200 */
.L_x_8:
        /* <DEDUP_REMOVED lines=11> */
.L_x_11:
[----:B------:R-:W-:Y:S05]  /*03d0*/  BSYNC.RECONVERGENT B0 ;  /* 0x0000000000007941 */ /* 0x000fea0003800200 */
.L_x_10:
        /* <DEDUP_REMOVED lines=13> */
[----:B------:R-:W3:Y:S04]  /*04b0*/  LDS R13, [R4+0x100] ;  /* 0x00010000040d7984 */ /* 0x000ee80000000800 */
[----:B------:R-:W-:Y:S01]  /*04c0*/  LDS R23, [R4+0x280] ;  /* 0x0002800004177984 */ /* 0x000fe20000000800 */
[----:B-1----:R-:W-:-:S03]  /*04d0*/  FFMA R12, R8, R12, R15 ;  /* 0x0000000c080c7223 */ /* 0x002fc6000000000f */
[----:B------:R-:W1:Y:S01]  /*04e0*/  LDS R8, [R4+0x180] ;  /* 0x0001800004087984 */ /* 0x000e620000000800 */
[----:B--2---:R-:W-:-:S03]  /*04f0*/  FFMA R12, R29, R9, R12 ;  /* 0x000000091d0c7223 */ /* 0x004fc6000000000c */
[----:B------:R-:W-:Y:S01]  /*0500*/  LDS R9, [R4+0x200] ;  /* 0x0002000004097984 */ /* 0x000fe20000000800 */
[----:B---3--:R-:W-:-:S03]  /*0510*/  FFMA R29, R13, R10, R12 ;  /* 0x0000000a0d1d7223 */ /* 0x008fc6000000000c */
[----:B------:R-:W2:Y:S01]  /*0520*/  LDS.128 R12, [R6+0x10] ;  /* 0x00001000060c7984 */ /* 0x000ea20000000c00 */
[----:B-1----:R-:W-:-:S03]  /*0530*/  FFMA R11, R8, R11, R29 ;  /* 0x0000000b080b7223 */ /* 0x002fc6000000001d */
[----:B------:R-:W1:Y:S01]  /*0540*/  LDS R8, [R4+0x300] ;  /* 0x0003000004087984 */ /* 0x000e620000000800 */
[----:B--2---:R-:W-:-:S03]  /*0550*/  FFMA R12, R12, R9, R11 ;  /* 0x000000090c0c7223 */ /* 0x004fc6000000000b */
[----:B------:R-:W2:Y:S01]  /*0560*/  LDS R9, [R4+0x380] ;  /* 0x0003800004097984 */ /* 0x000ea20000000800 */
[----:B------:R-:W-:-:S03]  /*0570*/  FFMA R13, R23, R13, R12 ;  /* 0x0000000d170d7223 */ /* 0x000fc6000000000c */
[----:B------:R-:W-:Y:S04]  /*0580*/  LDS R12, [R4+0x400] ;  /* 0x00040000040c7984 */ /* 0x000fe80000000800 */
[----:B------:R-:W-:Y:S01]  /*0590*/  LDS R23, [R4+0x480] ;  /* 0x0004800004177984 */ /* 0x000fe20000000800 */
[----:B-1----:R-:W-:-:S03]  /*05a0*/  FFMA R8, R8, R14, R13 ;  /* 0x0000000e08087223 */ /* 0x002fc6000000000d */
[----:B------:R-:W-:Y:S01]  /*05b0*/  LDS R13, [R4+0x500] ;  /* 0x00050000040d7984 */ /* 0x000fe20000000800 */
[----:B--2---:R-:W-:-:S03]  /*05c0*/  FFMA R15, R9, R15, R8 ;  /* 0x0000000f090f7223 */ /* 0x004fc60000000008 */
[----:B------:R-:W1:Y:S02]  /*05d0*/  LDS.128 R8, [R6+0x20] ;  /* 0x0000200006087984 */ /* 0x000e640000000c00 */
[----:B-1----:R-:W-:Y:S02]  /*05e0*/  FFMA R12, R8, R12, R15 ;  /* 0x0000000c080c7223 */ /* 0x002fe4000000000f */
[----:B------:R-:W1:Y:S02]  /*05f0*/  LDS R8, [R4+0x580] ;  /* 0x0005800004087984 */ /* 0x000e640000000800 */
[----:B------:R-:W-:Y:S02]  /*0600*/  FFMA R12, R23, R9, R12 ;  /* 0x00000009170c7223 */ /* 0x000fe4000000000c */
[----:B------:R-:W-:Y:S02]  /*0610*/  LDS R9, [R4+0x600] ;  /* 0x0006000004097984 */ /* 0x000fe40000000800 */
[----:B------:R-:W-:-:S02]  /*0620*/  FFMA R23, R13, R10, R12 ;  /* 0x0000000a0d177223 */ /* 0x000fc4000000000c */
[----:B------:R-:W2:Y:S02]  /*0630*/  LDS.128 R12, [R6+0x30] ;  /* 0x00003000060c7984 */ /* 0x000ea40000000c00 */
[----:B-1----:R-:W-:Y:S02]  /*0640*/  FFMA R11, R8, R11, R23 ;  /* 0x0000000b080b7223 */ /* 0x002fe40000000017 */
        /* <DEDUP_REMOVED lines=45> */
.L_x_7:
        /* <DEDUP_REMOVED lines=14> */
.L_x_13:
        /* <DEDUP_REMOVED lines=16> */
.L_x_35:


//--------------------- .text._Z13gemm_naive_opPKfS0_Pfiiiff2OpS2_ --------------------------
	.section	.text._Z13gemm_naive_opPKfS0_Pfiiiff2OpS2_,"ax",@progbits
	.align	128
        .global         _Z13gemm_naive_opPKfS0_Pfiiiff2OpS2_
        .type           _Z13gemm_naive_opPKfS0_Pfiiiff2OpS2_,@function
        .size           _Z13gemm_naive_opPKfS0_Pfiiiff2OpS2_,(.L_x_36 - _Z13gemm_naive_opPKfS0_Pfiiiff2OpS2_)
        .other          _Z13gemm_naive_opPKfS0_Pfiiiff2OpS2_,@"STO_CUDA_ENTRY STV_DEFAULT"
_Z13gemm_naive_opPKfS0_Pfiiiff2OpS2_:
.text._Z13gemm_naive_opPKfS0_Pfiiiff2OpS2_:
[----:B------:R-:W-:Y:S01]  /*0000*/  LDC R1, c[0x0][0x37c] ;  /* 0x0000df00ff017b82 */ /* 0x000fe20000000800 */
[----:B------:R-:W0:Y:S07]  /*0010*/  S2R R5, SR_TID.X ;  /* 0x0000000000057919 */ /* 0x000e2e0000002100 */
[----:B------:R-:W1:Y:S01]  /*0020*/  LDC R3, c[0x0][0x364] ;  /* 0x0000d900ff037b82 */ /* 0x000e620000000800 */
[----:B------:R-:W1:Y:S07]  /*0030*/  S2R R2, SR_TID.Y ;  /* 0x0000000000027919 */ /* 0x000e6e0000002200 */
[----:B------:R-:W0:Y:S08]  /*0040*/  S2UR UR5, SR_CTAID.X ;  /* 0x00000000000579c3 */ /* 0x000e300000002500 */
[----:B------:R-:W0:Y:S08]  /*0050*/  LDC R0, c[0x0][0x360] ;  /* 0x0000d800ff007b82 */ /* 0x000e300000000800 */
[----:B------:R-:W1:Y:S08]  /*0060*/  S2UR UR4, SR_CTAID.Y ;  /* 0x00000000000479c3 */ /* 0x000e700000002600 */
[----:B------:R-:W2:Y:S01]  /*0070*/  LDC.64 R12, c[0x0][0x398] ;  /* 0x0000e600ff0c7b82 */ /* 0x000ea20000000a00 */
[----:B0-----:R-:W-:-:S02]  /*0080*/  IMAD R0, R0, UR5, R5 ;  /* 0x0000000500007c24 */ /* 0x001fc4000f8e0205 */
[----:B-1----:R-:W-:-:S03]  /*0090*/  IMAD R3, R3, UR4, R2 ;  /* 0x0000000403037c24 */ /* 0x002fc6000f8e0202 */
[----:B--2---:R-:W-:-:S04]  /*00a0*/  ISETP.GE.AND P0, PT, R0, R13, PT ;  /* 0x0000000d0000720c */ /* 0x004fc80003f06270 */
[----:B------:R-:W-:-:S13]  /*00b0*/  ISETP.GE.OR P0, PT, R3, R12, P0 ;  /* 0x0000000c0300720c */ /* 0x000fda0000706670 */
[----:B------:R-:W-:Y:S05]  /*00c0*/  @P0 EXIT ;  /* 0x000000000000094d */ /* 0x000fea0003800000 */
[----:B------:R-:W0:Y:S01]  /*00d0*/  LDC R2, c[0x0][0x3a0] ;  /* 0x0000e800ff027b82 */ /* 0x000e220000000800 */
[----:B------:R-:W1:Y:S01]  /*00e0*/  LDCU.64 UR6, c[0x0][0x358] ;  /* 0x00006b00ff0677ac */ /* 0x000e620008000a00 */
[----:B------:R-:W-:Y:S01]  /*00f0*/  HFMA2 R29, -RZ, RZ, 0, 0 ;  /* 0x00000000ff1d7431 */ /* 0x000fe200000001ff */
[----:B0-----:R-:W-:-:S13]  /*0100*/  ISETP.GE.AND P0, PT, R2, 0x1, PT ;  /* 0x000000010200780c */ /* 0x001fda0003f06270 */
[----:B-1----:R-:W-:Y:S05]  /*0110*/  @!P0 BRA `(.L_x_14) ;  /* 0x0000001c00608947 */ /* 0x002fea0003800000 */
[----:B------:R-:W0:Y:S01]  /*0120*/  LDCU UR4, c[0x0][0x3ac] ;  /* 0x00007580ff0477ac */ /* 0x000e220008000800 */
[----:B------:R-:W-:Y:S01]  /*0130*/  IMAD R18, R0, R2, RZ ;  /* 0x0000000200127224 */ /* 0x000fe200078e02ff */
[----:B0-----:R-:W-:-:S09]  /*0140*/  UISETP.NE.AND UP0, UPT, UR4, URZ, UPT ;  /* 0x000000ff0400728c */ /* 0x001fd2000bf05270 */
[----:B------:R-:W-:Y:S05]  /*0150*/  BRA.U UP0, `(.L_x_15) ;  /* 0x0000000d00c47547 */ /* 0x000fea000b800000 */
[----:B------:R-:W0:Y:S01]  /*0160*/  LDCU UR4, c[0x0][0x3b0] ;  /* 0x00007600ff0477ac */ /* 0x000e220008000800 */
[----:B------:R-:W-:Y:S01]  /*0170*/  IMAD R20, R3, R2, RZ ;  /* 0x0000000203147224 */ /* 0x000fe200078e02ff */
[----:B0-----:R-:W-:-:S09]  /*0180*/  UISETP.NE.AND UP0, UPT, UR4, URZ, UPT ;  /* 0x000000ff0400728c */ /* 0x001fd2000bf05270 */
[----:B------:R-:W-:Y:S05]  /*0190*/  BRA.U UP0, `(.L_x_16) ;  /* 0x0000000500e87547 */ /* 0x000fea000b800000 */
[C---:B------:R-:W-:Y:S01]  /*01a0*/  ISETP.GE.U32.AND P1, PT, R2.reuse, 0x8, PT ;  /* 0x000000080200780c */ /* 0x040fe20003f26070 */
[----:B------:R-:W-:Y:S01]  /*01b0*/  HFMA2 R21, -RZ, RZ, 0, 0 ;  /* 0x00000000ff157431 */ /* 0x000fe200000001ff */
[----:B------:R-:W-:Y:S02]  /*01c0*/  LOP3.LUT R26, R2, 0x7, RZ, 0xc0, !PT ;  /* 0x00000007021a7812 */ /* 0x000fe400078ec0ff */
[----:B------:R-:W-:Y:S02]  /*01d0*/  MOV R29, RZ ;  /* 0x000000ff001d7202 */ /* 0x000fe40000000f00 */
[----:B------:R-:W-:-:S07]  /*01e0*/  ISETP.NE.AND P0, PT, R26, RZ, PT ;  /* 0x000000ff1a00720c */ /* 0x000fce0003f05270 */
[----:B------:R-:W-:Y:S06]  /*01f0*/  @!P1 BRA `(.L_x_17) ;  /* 0x0000000000c49947 */ /* 0x000fec0003800000 */
[----:B------:R-:W0:Y:S01]  /*0200*/  LDC.64 R4, c[0x0][0x380] ;  /* 0x0000e000ff047b82 */ /* 0x000e220000000a00 */
[----:B------:R-:W-:Y:S02]  /*0210*/  LOP3.LUT R21, R2, 0x7ffffff8, RZ, 0xc0, !PT ;  /* 0x7ffffff802157812 */ /* 0x000fe400078ec0ff */
[----:B------:R-:W-:Y:S02]  /*0220*/  MOV R29, RZ ;  /* 0x000000ff001d7202 */ /* 0x000fe40000000f00 */
[----:B------:R-:W-:Y:S02]  /*0230*/  MOV R12, R0 ;  /* 0x00000000000c7202 */ /* 0x000fe40000000f00 */
[----:B------:R-:W-:Y:S01]  /*0240*/  IADD3 R22, PT, PT, -R21, RZ, RZ ;  /* 0x000000ff15167210 */ /* 0x000fe20007ffe1ff */
[----:B0-----:R-:W-:-:S03]  /*0250*/  IMAD.WIDE.U32 R4, R20, 0x4, R4 ;  /* 0x0000000414047825 */ /* 0x001fc600078e0004 */
[----:B------:R-:W-:-:S04]  /*0260*/  IADD3 R6, P1, PT, R4, 0x10, RZ ;  /* 0x0000001004067810 */ /* 0x000fc80007f3e0ff */
[----:B------:R-:W-:-:S09]  /*0270*/  IADD3.X R7, PT, PT, RZ, R5, RZ, P1, !PT ;  /* 0x00000005ff077210 */ /* 0x000fd20000ffe4ff */
.L_x_18:
[----:B------:R-:W0:Y:S01]  /*0280*/  LDC.64 R18, c[0x0][0x388] ;  /* 0x0000e200ff127b82 */ /* 0x000e220000000a00 */
[----:B------:R-:W-:Y:S02]  /*0290*/  MOV R4, R6 ;  /* 0x0000000600047202 */ /* 0x000fe40000000f00 */
[----:B------:R-:W-:-:S05]  /*02a0*/  MOV R5, R7 ;  /* 0x0000000700057202 */ /* 0x000fca0000000f00 */
[----:B------:R-:W2:Y:S04]  /*02b0*/  LDG.E.CONSTANT R24, desc[UR6][R4.64+-0x10] ;  /* 0xfffff00604187981 */ /* 0x000ea8000c1e9900 */
[----:B------:R-:W3:Y:S04]  /*02c0*/  LDG.E.CONSTANT R23, desc[UR6][R4.64+-0xc] ;  /* 0xfffff40604177981 */ /* 0x000ee8000c1e9900 */
[----:B------:R-:W4:Y:S04]  /*02d0*/  LDG.E.CONSTANT R27, desc[UR6][R4.64+-0x8] ;  /* 0xfffff806041b7981 */ /* 0x000f28000c1e9900 */
[----:B------:R-:W5:Y:S01]  /*02e0*/  LDG.E.CONSTANT R28, desc[UR6][R4.64+-0x4] ;  /* 0xfffffc06041c7981 */ /* 0x000f62000c1e9900 */
[----:B0-----:R-:W-:-:S05]  /*02f0*/  IMAD.WIDE R18, R12, 0x4, R18 ;  /* 0x000000040c127825 */ /* 0x001fca00078e0212 */
[----:B------:R0:W2:Y:S01]  /*0300*/  LDG.E.CONSTANT R25, desc[UR6][R18.64] ;  /* 0x0000000612197981 */ /* 0x0000a2000c1e9900 */
[----:B------:R-:W-:-:S04]  /*0310*/  IMAD.WIDE R16, R13, 0x4, R18 ;  /* 0x000000040d107825 */ /* 0x000fc800078e0212 */
[C---:B------:R-:W-:Y:S02]  /*0320*/  IMAD.WIDE R6, R13.reuse, 0x4, R16 ;  /* 0x000000040d067825 */ /* 0x040fe400078e0210 */
[----:B------:R-:W3:Y:S02]  /*0330*/  LDG.E.CONSTANT R16, desc[UR6][R16.64] ;  /* 0x0000000610107981 */ /* 0x000ee4000c1e9900 */
[C---:B------:R-:W-:Y:S02]  /*0340*/  IMAD.WIDE R8, R13.reuse, 0x4, R6 ;  /* 0x000000040d087825 */ /* 0x040fe400078e0206 */
[----:B------:R-:W4:Y:S02]  /*0350*/  LDG.E.CONSTANT R6, desc[UR6][R6.64] ;  /* 0x0000000606067981 */ /* 0x000f24000c1e9900 */
[C---:B------:R-:W-:Y:S02]  /*0360*/  IMAD.WIDE R10, R13.reuse, 0x4, R8 ;  /* 0x000000040d0a7825 */ /* 0x040fe400078e0208 */
[----:B------:R-:W5:Y:S02]  /*0370*/  LDG.E.CONSTANT R8, desc[UR6][R8.64] ;  /* 0x0000000608087981 */ /* 0x000f64000c1e9900 */
[----:B------:R-:W-:-:S02]  /*0380*/  IMAD.WIDE R14, R13, 0x4, R10 ;  /* 0x000000040d0e7825 */ /* 0x000fc400078e020a */
[----:B------:R-:W5:Y:S04]  /*0390*/  LDG.E.CONSTANT R7, desc[UR6][R4.64] ;  /* 0x0000000604077981 */ /* 0x000f68000c1e9900 */
[----:B------:R-:W5:Y:S01]  /*03a0*/  LDG.E.CONSTANT R10, desc[UR6][R10.64] ;  /* 0x000000060a0a7981 */ /* 0x000f62000c1e9900 */
[----:B0-----:R-:W-:-:S03]  /*03b0*/  IMAD.WIDE R18, R13, 0x4, R14 ;  /* 0x000000040d127825 */ /* 0x001fc600078e020e */
[----:B------:R-:W5:Y:S04]  /*03c0*/  LDG.E.CONSTANT R14, desc[UR6][R14.64] ;  /* 0x000000060e0e7981 */ /* 0x000f68000c1e9900 */
[----:B------:R-:W5:Y:S04]  /*03d0*/  LDG.E.CONSTANT R9, desc[UR6][R4.64+0x4] ;  /* 0x0000040604097981 */ /* 0x000f68000c1e9900 */
[----:B------:R-:W5:Y:S04]  /*03e0*/  LDG.E.CONSTANT R17, desc[UR6][R18.64] ;  /* 0x0000000612117981 */ /* 0x000f68000c1e9900 */
[----:B------:R-:W5:Y:S01]  /*03f0*/  LDG.E.CONSTANT R11, desc[UR6][R4.64+0xc] ;  /* 0x00000c06040b7981 */ /* 0x000f62000c1e9900 */
[----:B--2---:R-:W-:Y:S01]  /*0400*/  FFMA R29, R24, R25, R29 ;  /* 0x00000019181d7223 */ /* 0x004fe2000000001d */
[----:B------:R-:W-:-:S02]  /*0410*/  IMAD.WIDE R24, R13, 0x4, R18 ;  /* 0x000000040d187825 */ /* 0x000fc400078e0212 */
[----:B------:R-:W2:Y:S04]  /*0420*/  LDG.E.CONSTANT R18, desc[UR6][R4.64+0x8] ;  /* 0x0000080604127981 */ /* 0x000ea8000c1e9900 */
[----:B------:R-:W2:Y:S01]  /*0430*/  LDG.E.CONSTANT R24, desc[UR6][R24.64] ;  /* 0x0000000618187981 */ /* 0x000ea2000c1e9900 */
[----:B---3--:R-:W-:Y:S01]  /*0440*/  FFMA R16, R23, R16, R29 ;  /* 0x0000001017107223 */ /* 0x008fe2000000001d */
[----:B------:R-:W-:-:S03]  /*0450*/  IADD3 R22, PT, PT, R22, 0x8, RZ ;  /* 0x0000000816167810 */ /* 0x000fc60007ffe0ff */
[----:B----4-:R-:W-:Y:S01]  /*0460*/  FFMA R27, R27, R6, R16 ;  /* 0x000000061b1b7223 */ /* 0x010fe20000000010 */
[----:B------:R-:W-:-:S03]  /*0470*/  ISETP.NE.AND P1, PT, R22, RZ, PT ;  /* 0x000000ff1600720c */ /* 0x000fc60003f25270 */
[----:B-----5:R-:W-:Y:S01]  /*0480*/  FFMA R8, R28, R8, R27 ;  /* 0x000000081c087223 */ /* 0x020fe2000000001b */
[----:B------:R-:W-:-:S03]  /*0490*/  IADD3 R6, P2, PT, R4, 0x20, RZ ;  /* 0x0000002004067810 */ /* 0x000fc60007f5e0ff */
[----:B------:R-:W-:-:S04]  /*04a0*/  FFMA R8, R7, R10, R8 ;  /* 0x0000000a07087223 */ /* 0x000fc80000000008 */
[----:B------:R-:W-:Y:S01]  /*04b0*/  FFMA R9, R9, R14, R8 ;  /* 0x0000000e09097223 */ /* 0x000fe20000000008 */
[----:B------:R-:W-:Y:S02]  /*04c0*/  IADD3.X R7, PT, PT, RZ, R5, RZ, P2, !PT ;  /* 0x00000005ff077210 */ /* 0x000fe400017fe4ff */
[----:B------:R-:W-:Y:S01]  /*04d0*/  LEA R12, R13, R12, 0x3 ;  /* 0x0000000c0d0c7211 */ /* 0x000fe200078e18ff */
[----:B--2---:R-:W-:-:S04]  /*04e0*/  FFMA R18, R18, R17, R9 ;  /* 0x0000001112127223 */ /* 0x004fc80000000009 */
[----:B------:R-:W-:Y:S01]  /*04f0*/  FFMA R29, R11, R24, R18 ;  /* 0x000000180b1d7223 */ /* 0x000fe20000000012 */
[----:B------:R-:W-:Y:S06]  /*0500*/  @P1 BRA `(.L_x_18) ;  /* 0xfffffffc005c1947 */ /* 0x000fec000383ffff */
.L_x_17:
[----:B------:R-:W-:Y:S05]  /*0510*/  @!P0 BRA `(.L_x_14) ;  /* 0x0000001800608947 */ /* 0x000fea0003800000 */
[----:B------:R-:W-:Y:S02]  /*0520*/  ISETP.GE.U32.AND P1, PT, R26, 0x4, PT ;  /* 0x000000041a00780c */ /* 0x000fe40003f26070 */
[----:B------:R-:W-:-:S04]  /*0530*/  LOP3.LUT R12, R2, 0x3, RZ, 0xc0, !PT ;  /* 0x00000003020c7812 */ /* 0x000fc800078ec0ff */
[----:B------:R-:W-:-:S07]  /*0540*/  ISETP.NE.AND P0, PT, R12, RZ, PT ;  /* 0x000000ff0c00720c */ /* 0x000fce0003f05270 */
[----:B------:R-:W-:Y:S06]  /*0550*/  @!P1 BRA `(.L_x_19) ;  /* 0x00000000006c9947 */ /* 0x000fec0003800000 */
[----:B------:R-:W0:Y:S01]  /*0560*/  LDC.64 R6, c[0x0][0x388] ;  /* 0x0000e200ff067b82 */ /* 0x000e220000000a00 */
[----:B------:R-:W1:Y:S01]  /*0570*/  LDCU.64 UR4, c[0x0][0x380] ;  /* 0x00007000ff0477ac */ /* 0x000e620008000a00 */
[----:B------:R-:W-:Y:S01]  /*0580*/  IMAD R9, R21, R13, R0 ;  /* 0x0000000d15097224 */ /* 0x000fe200078e0200 */
[CC--:B------:R-:W-:Y:S02]  /*0590*/  IADD3 R5, PT, PT, R20.reuse, R21.reuse, RZ ;  /* 0x0000001514057210 */ /* 0x0c0fe40007ffe0ff */
[----:B------:R-:W-:-:S03]  /*05a0*/  IADD3 R10, P1, PT, R20, R21, RZ ;  /* 0x00000015140a7210 */ /* 0x000fc60007f3e0ff */
[----:B------:R-:W2:Y:S01]  /*05b0*/  LDC.64 R16, c[0x0][0x380] ;  /* 0x0000e000ff107b82 */ /* 0x000ea20000000a00 */
[----:B0-----:R-:W-:-:S04]  /*05c0*/  IMAD.WIDE R6, R9, 0x4, R6 ;  /* 0x0000000409067825 */ /* 0x001fc800078e0206 */
[----:B------:R-:W-:Y:S02]  /*05d0*/  IMAD.WIDE R8, R13, 0x4, R6 ;  /* 0x000000040d087825 */ /* 0x000fe400078e0206 */
[----:B------:R-:W3:Y:S02]  /*05e0*/  LDG.E.CONSTANT R6, desc[UR6][R6.64] ;  /* 0x0000000606067981 */ /* 0x000ee4000c1e9900 */
[----:B--2---:R-:W-:Y:S01]  /*05f0*/  IMAD.WIDE.U32 R16, R5, 0x4, R16 ;  /* 0x0000000405107825 */ /* 0x004fe200078e0010 */
[----:B------:R-:W-:Y:S02]  /*0600*/  IADD3.X R5, PT, PT, RZ, RZ, RZ, P1, !PT ;  /* 0x000000ffff057210 */ /* 0x000fe40000ffe4ff */
[----:B-1----:R-:W-:-:S03]  /*0610*/  LEA R4, P1, R10, UR4, 0x2 ;  /* 0x000000040a047c11 */ /* 0x002fc6000f8210ff */
[----:B------:R-:W3:Y:S01]  /*0620*/  LDG.E.CONSTANT R16, desc[UR6][R16.64] ;  /* 0x0000000610107981 */ /* 0x000ee2000c1e9900 */
[----:B------:R-:W-:Y:S01]  /*0630*/  LEA.HI.X R5, R10, UR5, R5, 0x2, P1 ;  /* 0x000000050a057c11 */ /* 0x000fe200088f1405 */
[C---:B------:R-:W-:Y:S02]  /*0640*/  IMAD.WIDE R10, R13.reuse, 0x4, R8 ;  /* 0x000000040d0a7825 */ /* 0x040fe400078e0208 */
[----:B------:R-:W2:Y:S04]  /*0650*/  LDG.E.CONSTANT R8, desc[UR6][R8.64] ;  /* 0x0000000608087981 */ /* 0x000ea8000c1e9900 */
[----:B------:R-:W2:Y:S01]  /*0660*/  LDG.E.CONSTANT R18, desc[UR6][R4.64+0x4] ;  /* 0x0000040604127981 */ /* 0x000ea2000c1e9900 */
[----:B------:R-:W-:-:S03]  /*0670*/  IMAD.WIDE R14, R13, 0x4, R10 ;  /* 0x000000040d0e7825 */ /* 0x000fc600078e020a */
[----:B------:R-:W4:Y:S04]  /*0680*/  LDG.E.CONSTANT R22, desc[UR6][R10.64] ;  /* 0x000000060a167981 */ /* 0x000f28000c1e9900 */
[----:B------:R-:W4:Y:S04]  /*0690*/  LDG.E.CONSTANT R19, desc[UR6][R4.64+0x8] ;  /* 0x0000080604137981 */ /* 0x000f28000c1e9900 */
[----:B------:R-:W5:Y:S04]  /*06a0*/  LDG.E.CONSTANT R23, desc[UR6][R4.64+0xc] ;  /* 0x00000c0604177981 */ /* 0x000f68000c1e9900 */
[----:B------:R-:W5:Y:S01]  /*06b0*/  LDG.E.CONSTANT R14, desc[UR6][R14.64] ;  /* 0x000000060e0e7981 */ /* 0x000f62000c1e9900 */
[----:B------:R-:W-:Y:S01]  /*06c0*/  IADD3 R21, PT, PT, R21, 0x4, RZ ;  /* 0x0000000415157810 */ /* 0x000fe20007ffe0ff */
[----:B---3--:R-:W-:-:S04]  /*06d0*/  FFMA R29, R16, R6, R29 ;  /* 0x00000006101d7223 */ /* 0x008fc8000000001d */
[----:B--2---:R-:W-:-:S04]  /*06e0*/  FFMA R18, R18, R8, R29 ;  /* 0x0000000812127223 */ /* 0x004fc8000000001d */
[----:B----4-:R-:W-:-:S04]  /*06f0*/  FFMA R18, R19, R22, R18 ;  /* 0x0000001613127223 */ /* 0x010fc80000000012 */
[----:B-----5:R-:W-:-:S07]  /*0700*/  FFMA R29, R23, R14, R18 ;  /* 0x0000000e171d7223 */ /* 0x020fce0000000012 */
.L_x_19:
[----:B------:R-:W-:Y:S05]  /*0710*/  @!P0 BRA `(.L_x_14) ;  /* 0x0000001400e08947 */ /* 0x000fea0003800000 */
[----:B------:R-:W-:Y:S02]  /*0720*/  ISETP.NE.AND P1, PT, R12, 0x1, PT ;  /* 0x000000010c00780c */ /* 0x000fe40003f25270 */
[----:B------:R-:W-:-:S04]  /*0730*/  LOP3.LUT R2, R2, 0x1, RZ, 0xc0, !PT ;  /* 0x0000000102027812 */ /* 0x000fc800078ec0ff */
[----:B------:R-:W-:-:S07]  /*0740*/  ISETP.NE.U32.AND P0, PT, R2, 0x1, PT ;  /* 0x000000010200780c */ /* 0x000fce0003f05070 */
[----:B------:R-:W-:Y:S06]  /*0750*/  @!P1 BRA `(.L_x_20) ;  /* 0x00000000004c9947 */ /* 0x000fec0003800000 */
[----:B------:R-:W0:Y:S01]  /*0760*/  LDC.64 R6, c[0x0][0x388] ;  /* 0x0000e200ff067b82 */ /* 0x000e220000000a00 */
[----:B------:R-:W1:Y:S01]  /*0770*/  LDCU.64 UR4, c[0x0][0x380] ;  /* 0x00007000ff0477ac */ /* 0x000e620008000a00 */
[C---:B------:R-:W-:Y:S01]  /*0780*/  IADD3 R9, PT, PT, R20.reuse, R21, RZ ;  /* 0x0000001514097210 */ /* 0x040fe20007ffe0ff */
[----:B------:R-:W-:Y:S01]  /*0790*/  IMAD R11, R21, R13, R0 ;  /* 0x0000000d150b7224 */ /* 0x000fe200078e0200 */
[----:B------:R-:W-:-:S04]  /*07a0*/  IADD3 R2, P1, PT, R20, R21, RZ ;  /* 0x0000001514027210 */ /* 0x000fc80007f3e0ff */
[----:B------:R-:W2:Y:S01]  /*07b0*/  LDC.64 R4, c[0x0][0x380] ;  /* 0x0000e000ff047b82 */ /* 0x000ea20000000a00 */
[----:B0-----:R-:W-:-:S04]  /*07c0*/  IMAD.WIDE R6, R11, 0x4, R6 ;  /* 0x000000040b067825 */ /* 0x001fc800078e0206 */
[----:B--2---:R-:W-:Y:S01]  /*07d0*/  IMAD.WIDE.U32 R4, R9, 0x4, R4 ;  /* 0x0000000409047825 */ /* 0x004fe200078e0004 */
[----:B------:R-:W-:Y:S02]  /*07e0*/  IADD3.X R9, PT, PT, RZ, RZ, RZ, P1, !PT ;  /* 0x000000ffff097210 */ /* 0x000fe40000ffe4ff */
[C---:B-1----:R-:W-:Y:S01]  /*07f0*/  LEA R8, P1, R2.reuse, UR4, 0x2 ;  /* 0x0000000402087c11 */ /* 0x042fe2000f8210ff */
[----:B------:R-:W-:Y:S02]  /*0800*/  IMAD.WIDE R10, R13, 0x4, R6 ;  /* 0x000000040d0a7825 */ /* 0x000fe400078e0206 */
[----:B------:R-:W2:Y:S01]  /*0810*/  LDG.E.CONSTANT R4, desc[UR6][R4.64] ;  /* 0x0000000604047981 */ /* 0x000ea2000c1e9900 */
[----:B------:R-:W-:-:S03]  /*0820*/  LEA.HI.X R9, R2, UR5, R9, 0x2, P1 ;  /* 0x0000000502097c11 */ /* 0x000fc600088f1409 */
[----:B------:R-:W2:Y:S04]  /*0830*/  LDG.E.CONSTANT R6, desc[UR6][R6.64] ;  /* 0x0000000606067981 */ /* 0x000ea8000c1e9900 */
[----:B------:R-:W3:Y:S04]  /*0840*/  LDG.E.CONSTANT R8, desc[UR6][R8.64+0x4] ;  /* 0x0000040608087981 */ /* 0x000ee8000c1e9900 */
[----:B------:R-:W3:Y:S01]  /*0850*/  LDG.E.CONSTANT R10, desc[UR6][R10.64] ;  /* 0x000000060a0a7981 */ /* 0x000ee2000c1e9900 */
[----:B------:R-:W-:Y:S01]  /*0860*/  IADD3 R21, PT, PT, R21, 0x2, RZ ;  /* 0x0000000215157810 */ /* 0x000fe20007ffe0ff */
[----:B--2---:R-:W-:-:S04]  /*0870*/  FFMA R29, R4, R6, R29 ;  /* 0x00000006041d7223 */ /* 0x004fc8000000001d */
[----:B---3--:R-:W-:-:S07]  /*0880*/  FFMA R29, R8, R10, R29 ;  /* 0x0000000a081d7223 */ /* 0x008fce000000001d */
.L_x_20:
[----:B------:R-:W-:Y:S05]  /*0890*/  @P0 BRA `(.L_x_14) ;  /* 0x0000001400800947 */ /* 0x000fea0003800000 */
[----:B------:R-:W0:Y:S01]  /*08a0*/  LDC.64 R4, c[0x0][0x380] ;  /* 0x0000e000ff047b82 */ /* 0x000e220000000a00 */
[----:B------:R-:W-:Y:S01]  /*08b0*/  IADD3 R9, PT, PT, R20, R21, RZ ;  /* 0x0000001514097210 */ /* 0x000fe20007ffe0ff */
[----:B------:R-:W-:-:S06]  /*08c0*/  IMAD R21, R21, R13, R0 ;  /* 0x0000000d15157224 */ /* 0x000fcc00078e0200 */
[----:B------:R-:W1:Y:S01]  /*08d0*/  LDC.64 R6, c[0x0][0x388] ;  /* 0x0000e200ff067b82 */ /* 0x000e620000000a00 */
[----:B0-----:R-:W-:-:S06]  /*08e0*/  IMAD.WIDE.U32 R4, R9, 0x4, R4 ;  /* 0x0000000409047825 */ /* 0x001fcc00078e0004 */
[----:B------:R-:W2:Y:S01]  /*08f0*/  LDG.E.CONSTANT R4, desc[UR6][R4.64] ;  /* 0x0000000604047981 */ /* 0x000ea2000c1e9900 */
[----:B-1----:R-:W-:-:S06]  /*0900*/  IMAD.WIDE R6, R21, 0x4, R6 ;  /* 0x0000000415067825 */ /* 0x002fcc00078e0206 */
[----:B------:R-:W2:Y:S02]  /*0910*/  LDG.E.CONSTANT R6, desc[UR6][R6.64] ;  /* 0x0000000606067981 */ /* 0x000ea4000c1e9900 */
[----:B--2---:R-:W-:Y:S01]  /*0920*/  FFMA R29, R4, R6, R29 ;  /* 0x00000006041d7223 */ /* 0x004fe2000000001d */
[----:B------:R-:W-:Y:S06]  /*0930*/  BRA `(.L_x_14) ;  /* 0x0000001400587947 */ /* 0x000fec0003800000 */
.L_x_16:
[C---:B------:R-:W-:Y:S01]  /*0940*/  ISETP.GE.U32.AND P1, PT, R2.reuse, 0x8, PT ;  /* 0x000000080200780c */ /* 0x040fe20003f26070 */
[----:B------:R-:W-:Y:S01]  /*0950*/  HFMA2 R29, -RZ, RZ, 0, 0 ;  /* 0x00000000ff1d7431 */ /* 0x000fe200000001ff */
[----:B------:R-:W-:Y:S02]  /*0960*/  LOP3.LUT R23, R2, 0x7, RZ, 0xc0, !PT ;  /* 0x0000000702177812 */ /* 0x000fe400078ec0ff */
[----:B------:R-:W-:Y:S02]  /*0970*/  MOV R9, RZ ;  /* 0x000000ff00097202 */ /* 0x000fe40000000f00 */
[----:B------:R-:W-:-:S07]  /*0980*/  ISETP.NE.AND P0, PT, R23, RZ, PT ;  /* 0x000000ff1700720c */ /* 0x000fce0003f05270 */
[----:B------:R-:W-:Y:S06]  /*0990*/  @!P1 BRA `(.L_x_21) ;  /* 0x0000000000b89947 */ /* 0x000fec0003800000 */
[----:B------:R-:W0:Y:S01]  /*09a0*/  LDC.64 R4, c[0x0][0x380] ;  /* 0x0000e000ff047b82 */ /* 0x000e220000000a00 */
[----:B------:R-:W1:Y:S01]  /*09b0*/  LDCU.64 UR4, c[0x0][0x388] ;  /* 0x00007100ff0477ac */ /* 0x000e620008000a00 */
[----:B------:R-:W-:Y:S02]  /*09c0*/  LOP3.LUT R9, R2, 0x7ffffff8, RZ, 0xc0, !PT ;  /* 0x7ffffff802097812 */ /* 0x000fe400078ec0ff */
[----:B------:R-:W-:Y:S02]  /*09d0*/  MOV R29, RZ ;  /* 0x000000ff001d7202 */ /* 0x000fe40000000f00 */
[----:B------:R-:W-:Y:S02]  /*09e0*/  MOV R8, R18 ;  /* 0x0000001200087202 */ /* 0x000fe40000000f00 */
[----:B------:R-:W-:Y:S01]  /*09f0*/  IADD3 R10, PT, PT, -R9, RZ, RZ ;  /* 0x000000ff090a7210 */ /* 0x000fe20007ffe1ff */
[----:B-1----:R-:W-:-:S04]  /*0a00*/  UIADD3 UR4, UP0, UPT, UR4, 0x10, URZ ;  /* 0x0000001004047890 */ /* 0x002fc8000ff1e0ff */
[----:B------:R-:W-:Y:S01]  /*0a10*/  UIADD3.X UR5, UPT, UPT, URZ, UR5, URZ, UP0, !UPT ;  /* 0x00000005ff057290 */ /* 0x000fe200087fe4ff */
[----:B0-----:R-:W-:-:S03]  /*0a20*/  IMAD.WIDE.U32 R4, R20, 0x4, R4 ;  /* 0x0000000414047825 */ /* 0x001fc600078e0004 */
[----:B------:R-:W-:-:S04]  /*0a30*/  IADD3 R11, P1, PT, R4, 0x10, RZ ;  /* 0x00000010040b7810 */ /* 0x000fc80007f3e0ff */
[----:B------:R-:W-:-:S09]  /*0a40*/  IADD3.X R12, PT, PT, RZ, R5, RZ, P1, !PT ;  /* 0x00000005ff0c7210 */ /* 0x000fd20000ffe4ff */
.L_x_22:
[----:B------:R-:W-:Y:S02]  /*0a50*/  MOV R4, UR4 ;  /* 0x0000000400047c02 */ /* 0x000fe40008000f00 */
[----:B------:R-:W-:Y:S02]  /*0a60*/  MOV R5, UR5 ;  /* 0x0000000500057c02 */ /* 0x000fe40008000f00 */
[----:B------:R-:W-:Y:S02]  /*0a70*/  MOV R6, R11 ;  /* 0x0000000b00067202 */ /* 0x000fe40000000f00 */
[----:B------:R-:W-:Y:S01]  /*0a80*/  MOV R7, R12 ;  /* 0x0000000c00077202 */ /* 0x000fe20000000f00 */
[----:B------:R-:W-:-:S04]  /*0a90*/  IMAD.WIDE R4, R8, 0x4, R4 ;  /* 0x0000000408047825 */ /* 0x000fc800078e0204 */
[----:B------:R-:W2:Y:S04]  /*0aa0*/  LDG.E.CONSTANT R22, desc[UR6][R6.64+-0x10] ;  /* 0xfffff00606167981 */ /* 0x000ea8000c1e9900 */
[----:B------:R-:W2:Y:S04]  /*0ab0*/  LDG.E.CONSTANT R19, desc[UR6][R4.64+-0x10] ;  /* 0xfffff00604137981 */ /* 0x000ea8000c1e9900 */
[----:B------:R-:W3:Y:S04]  /*0ac0*/  LDG.E.CONSTANT R24, desc[UR6][R6.64+-0xc] ;  /* 0xfffff40606187981 */ /* 0x000ee8000c1e9900 */
[----:B------:R-:W3:Y:S04]  /*0ad0*/  LDG.E.CONSTANT R21, desc[UR6][R4.64+-0xc] ;  /* 0xfffff40604157981 */ /* 0x000ee8000c1e9900 */
[----:B------:R-:W4:Y:S04]  /*0ae0*/  LDG.E.CONSTANT R15, desc[UR6][R6.64+-0x8] ;  /* 0xfffff806060f7981 */ /* 0x000f28000c1e9900 */
[----:B------:R-:W4:Y:S04]  /*0af0*/  LDG.E.CONSTANT R12, desc[UR6][R4.64+-0x8] ;  /* 0xfffff806040c7981 */ /* 0x000f28000c1e9900 */
[----:B------:R-:W5:Y:S04]  /*0b00*/  LDG.E.CONSTANT R16, desc[UR6][R6.64+-0x4] ;  /* 0xfffffc0606107981 */ /* 0x000f68000c1e9900 */
[----:B------:R-:W5:Y:S04]  /*0b10*/  LDG.E.CONSTANT R11, desc[UR6][R4.64+-0x4] ;  /* 0xfffffc06040b7981 */ /* 0x000f68000c1e9900 */
[----:B------:R-:W5:Y:S04]  /*0b20*/  LDG.E.CONSTANT R14, desc[UR6][R6.64] ;  /* 0x00000006060e7981 */ /* 0x000f68000c1e9900 */
[----:B------:R-:W5:Y:S04]  /*0b30*/  LDG.E.CONSTANT R17, desc[UR6][R4.64] ;  /* 0x0000000604117981 */ /* 0x000f68000c1e9900 */
[----:B------:R-:W5:Y:S01]  /*0b40*/  LDG.E.CONSTANT R26, desc[UR6][R4.64+0xc] ;  /* 0x00000c06041a7981 */ /* 0x000f62000c1e9900 */
[----:B--2---:R-:W-:-:S03]  /*0b50*/  FFMA R29, R22, R19, R29 ;  /* 0x00000013161d7223 */ /* 0x004fc6000000001d */
[----:B------:R-:W2:Y:S04]  /*0b60*/  LDG.E.CONSTANT R19, desc[UR6][R6.64+0x4] ;  /* 0x0000040606137981 */ /* 0x000ea8000c1e9900 */
[----:B------:R-:W2:Y:S01]  /*0b70*/  LDG.E.CONSTANT R22, desc[UR6][R4.64+0x4] ;  /* 0x0000040604167981 */ /* 0x000ea2000c1e9900 */
[----:B---3--:R-:W-:-:S03]  /*0b80*/  FFMA R28, R24, R21, R29 ;  /* 0x00000015181c7223 */ /* 0x008fc6000000001d */
[----:B------:R-:W3:Y:S04]  /*0b90*/  LDG.E.CONSTANT R24, desc[UR6][R6.64+0x8] ;  /* 0x0000080606187981 */ /* 0x000ee8000c1e9900 */
[----:B------:R-:W3:Y:S04]  /*0ba0*/  LDG.E.CONSTANT R21, desc[UR6][R4.64+0x8] ;  /* 0x0000080604157981 */ /* 0x000ee8000c1e9900 */
[----:B------:R-:W3:Y:S01]  /*0bb0*/  LDG.E.CONSTANT R29, desc[UR6][R6.64+0xc] ;  /* 0x00000c06061d7981 */ /* 0x000ee2000c1e9900 */
[----:B----4-:R-:W-:Y:S01]  /*0bc0*/  FFMA R15, R15, R12, R28 ;  /* 0x0000000c0f0f7223 */ /* 0x010fe2000000001c */
[----:B------:R-:W-:-:S03]  /*0bd0*/  IADD3 R10, PT, PT, R10, 0x8, RZ ;  /* 0x000000080a0a7810 */ /* 0x000fc60007ffe0ff */
[----:B-----5:R-:W-:Y:S01]  /*0be0*/  FFMA R11, R16, R11, R15 ;  /* 0x0000000b100b7223 */ /* 0x020fe2000000000f */
[----:B------:R-:W-:-:S03]  /*0bf0*/  ISETP.NE.AND P1, PT, R10, RZ, PT ;  /* 0x000000ff0a00720c */ /* 0x000fc60003f25270 */
[----:B------:R-:W-:Y:S01]  /*0c00*/  FFMA R14, R14, R17, R11 ;  /* 0x000000110e0e7223 */ /* 0x000fe2000000000b */
[----:B------:R-:W-:Y:S02]  /*0c10*/  IADD3 R11, P2, PT, R6, 0x20, RZ ;  /* 0x00000020060b7810 */ /* 0x000fe40007f5e0ff */
[----:B------:R-:W-:Y:S02]  /*0c20*/  IADD3 R8, PT, PT, R8, 0x8, RZ ;  /* 0x0000000808087810 */ /* 0x000fe40007ffe0ff */
[----:B------:R-:W-:Y:S01]  /*0c30*/  IADD3.X R12, PT, PT, RZ, R7, RZ, P2, !PT ;  /* 0x00000007ff0c7210 */ /* 0x000fe200017fe4ff */
[----:B--2---:R-:W-:-:S04]  /*0c40*/  FFMA R19, R19, R22, R14 ;  /* 0x0000001613137223 */ /* 0x004fc8000000000e */
[----:B---3--:R-:W-:-:S04]  /*0c50*/  FFMA R24, R24, R21, R19 ;  /* 0x0000001518187223 */ /* 0x008fc80000000013 */
[----:B------:R-:W-:Y:S01]  /*0c60*/  FFMA R29, R29, R26, R24 ;  /* 0x0000001a1d1d7223 */ /* 0x000fe20000000018 */
[----:B------:R-:W-:Y:S06]  /*0c70*/  @P1 BRA `(.L_x_22) ;  /* 0xfffffffc00741947 */ /* 0x000fec000383ffff */
.L_x_21:
[----:B------:R-:W-:Y:S05]  /*0c80*/  @!P0 BRA `(.L_x_14) ;  /* 0x0000001000848947 */ /* 0x000fea0003800000 */
[----:B------:R-:W-:Y:S02]  /*0c90*/  ISETP.GE.U32.AND P1, PT, R23, 0x4, PT ;  /* 0x000000041700780c */ /* 0x000fe40003f26070 */
[----:B------:R-:W-:-:S04]  /*0ca0*/  LOP3.LUT R14, R2, 0x3, RZ, 0xc0, !PT ;  /* 0x00000003020e7812 */ /* 0x000fc800078ec0ff */
[----:B------:R-:W-:-:S07]  /*0cb0*/  ISETP.NE.AND P0, PT, R14, RZ, PT ;  /* 0x000000ff0e00720c */ /* 0x000fce0003f05270 */
[----:B------:R-:W-:Y:S06]  /*0cc0*/  @!P1 BRA `(.L_x_23) ;  /* 0x0000000000609947 */ /* 0x000fec0003800000 */
[----:B------:R-:W0:Y:S01]  /*0cd0*/  LDC.64 R10, c[0x0][0x380] ;  /* 0x0000e000ff0a7b82 */ /* 0x000e220000000a00 */
[----:B------:R-:W1:Y:S01]  /*0ce0*/  LDCU.64 UR4, c[0x0][0x380] ;  /* 0x00007000ff0477ac */ /* 0x000e620008000a00 */
[CC--:B------:R-:W-:Y:S02]  /*0cf0*/  IADD3 R5, PT, PT, R20.reuse, R9.reuse, RZ ;  /* 0x0000000914057210 */ /* 0x0c0fe40007ffe0ff */
[-C--:B------:R-:W-:Y:S02]  /*0d00*/  IADD3 R8, P1, PT, R20, R9.reuse, RZ ;  /* 0x0000000914087210 */ /* 0x080fe40007f3e0ff */
[----:B------:R-:W-:Y:S02]  /*0d10*/  IADD3 R15, PT, PT, R18, R9, RZ ;  /* 0x00000009120f7210 */ /* 0x000fe40007ffe0ff */
[----:B------:R-:W2:Y:S01]  /*0d20*/  LDC.64 R6, c[0x0][0x388] ;  /* 0x0000e200ff067b82 */ /* 0x000ea20000000a00 */
[----:B0-----:R-:W-:Y:S01]  /*0d30*/  IMAD.WIDE.U32 R10, R5, 0x4, R10 ;  /* 0x00000004050a7825 */ /* 0x001fe200078e000a */
[----:B------:R-:W-:-:S02]  /*0d40*/  IADD3.X R5, PT, PT, RZ, RZ, RZ, P1, !PT ;  /* 0x000000ffff057210 */ /* 0x000fc40000ffe4ff */
[----:B-1----:R-:W-:-:S03]  /*0d50*/  LEA R4, P1, R8, UR4, 0x2 ;  /* 0x0000000408047c11 */ /* 0x002fc6000f8210ff */
[----:B------:R-:W3:Y:S01]  /*0d60*/  LDG.E.CONSTANT R10, desc[UR6][R10.64] ;  /* 0x000000060a0a7981 */ /* 0x000ee2000c1e9900 */
[----:B------:R-:W-:Y:S01]  /*0d70*/  LEA.HI.X R5, R8, UR5, R5, 0x2, P1 ;  /* 0x0000000508057c11 */ /* 0x000fe200088f1405 */
[----:B--2---:R-:W-:-:S04]  /*0d80*/  IMAD.WIDE R6, R15, 0x4, R6 ;  /* 0x000000040f067825 */ /* 0x004fc800078e0206 */
[----:B------:R-:W2:Y:S04]  /*0d90*/  LDG.E.CONSTANT R15, desc[UR6][R4.64+0x4] ;  /* 0x00000406040f7981 */ /* 0x000ea8000c1e9900 */
[----:B------:R-:W3:Y:S04]  /*0da0*/  LDG.E.CONSTANT R8, desc[UR6][R6.64] ;  /* 0x0000000606087981 */ /* 0x000ee8000c1e9900 */
[----:B------:R-:W2:Y:S04]  /*0db0*/  LDG.E.CONSTANT R12, desc[UR6][R6.64+0x4] ;  /* 0x00000406060c7981 */ /* 0x000ea8000c1e9900 */
        /* <DEDUP_REMOVED lines=9> */
.L_x_23:
[----:B------:R-:W-:Y:S05]  /*0e50*/  @!P0 BRA `(.L_x_14) ;  /* 0x0000001000108947 */ /* 0x000fea0003800000 */
[----:B------:R-:W-:Y:S02]  /*0e60*/  ISETP.NE.AND P1, PT, R14, 0x1, PT ;  /* 0x000000010e00780c */ /* 0x000fe40003f25270 */
[----:B------:R-:W-:-:S04]  /*0e70*/  LOP3.LUT R2, R2, 0x1, RZ, 0xc0, !PT ;  /* 0x0000000102027812 */ /* 0x000fc800078ec0ff */
[----:B------:R-:W-:-:S07]  /*0e80*/  ISETP.NE.U32.AND P0, PT, R2, 0x1, PT ;  /* 0x000000010200780c */ /* 0x000fce0003f05070 */
[----:B------:R-:W-:Y:S06]  /*0e90*/  @!P1 BRA `(.L_x_24) ;  /* 0x0000000000489947 */ /* 0x000fec0003800000 */
[----:B------:R-:W0:Y:S01]  /*0ea0*/  LDC.64 R10, c[0x0][0x380] ;  /* 0x0000e000ff0a7b82 */ /* 0x000e220000000a00 */
[----:B------:R-:W1:Y:S01]  /*0eb0*/  LDCU.64 UR4, c[0x0][0x380] ;  /* 0x00007000ff0477ac */ /* 0x000e620008000a00 */
[CC--:B------:R-:W-:Y:S02]  /*0ec0*/  IADD3 R2, P1, PT, R20.reuse, R9.reuse, RZ ;  /* 0x0000000914027210 */ /* 0x0c0fe40007f3e0ff */
[-C--:B------:R-:W-:Y:S02]  /*0ed0*/  IADD3 R5, PT, PT, R20, R9.reuse, RZ ;  /* 0x0000000914057210 */ /* 0x080fe40007ffe0ff */
[----:B------:R-:W-:Y:S02]  /*0ee0*/  IADD3 R15, PT, PT, R18, R9, RZ ;  /* 0x00000009120f7210 */ /* 0x000fe40007ffe0ff */
[----:B------:R-:W2:Y:S01]  /*0ef0*/  LDC.64 R6, c[0x0][0x388] ;  /* 0x0000e200ff067b82 */ /* 0x000ea20000000a00 */
[----:B------:R-:W-:Y:S02]  /*0f00*/  IADD3.X R17, PT, PT, RZ, RZ, RZ, P1, !PT ;  /* 0x000000ffff117210 */ /* 0x000fe40000ffe4ff */
[----:B-1----:R-:W-:Y:S01]  /*0f10*/  LEA R4, P1, R2, UR4, 0x2 ;  /* 0x0000000402047c11 */ /* 0x002fe2000f8210ff */
[----:B0-----:R-:W-:-:S03]  /*0f20*/  IMAD.WIDE.U32 R10, R5, 0x4, R10 ;  /* 0x00000004050a7825 */ /* 0x001fc600078e000a */
[----:B------:R-:W-:-:S03]  /*0f30*/  LEA.HI.X R5, R2, UR5, R17, 0x2, P1 ;  /* 0x0000000502057c11 */ /* 0x000fc600088f1411 */
[----:B------:R-:W3:Y:S01]  /*0f40*/  LDG.E.CONSTANT R10, desc[UR6][R10.64] ;  /* 0x000000060a0a7981 */ /* 0x000ee2000c1e9900 */
[----:B--2---:R-:W-:-:S03]  /*0f50*/  IMAD.WIDE R6, R15, 0x4, R6 ;  /* 0x000000040f067825 */ /* 0x004fc600078e0206 */
[----:B------:R-:W2:Y:S04]  /*0f60*/  LDG.E.CONSTANT R5, desc[UR6][R4.64+0x4] ;  /* 0x0000040604057981 */ /* 0x000ea8000c1e9900 */
[----:B------:R-:W3:Y:S04]  /*0f70*/  LDG.E.CONSTANT R2, desc[UR6][R6.64] ;  /* 0x0000000606027981 */ /* 0x000ee8000c1e9900 */
[----:B------:R-:W2:Y:S01]  /*0f80*/  LDG.E.CONSTANT R8, desc[UR6][R6.64+0x4] ;  /* 0x0000040606087981 */ /* 0x000ea2000c1e9900 */
[----:B------:R-:W-:Y:S01]  /*0f90*/  IADD3 R9, PT, PT, R9, 0x2, RZ ;  /* 0x0000000209097810 */ /* 0x000fe20007ffe0ff */
[----:B---3--:R-:W-:-:S04]  /*0fa0*/  FFMA R2, R10, R2, R29 ;  /* 0x000000020a027223 */ /* 0x008fc8000000001d */
[----:B--2---:R-:W-:-:S07]  /*0fb0*/  FFMA R29, R5, R8, R2 ;  /* 0x00000008051d7223 */ /* 0x004fce0000000002 */
.L_x_24:
[----:B------:R-:W-:Y:S05]  /*0fc0*/  @P0 BRA `(.L_x_14) ;  /* 0x0000000c00b40947 */ /* 0x000fea0003800000 */
[----:B------:R-:W0:Y:S01]  /*0fd0*/  LDC.64 R4, c[0x0][0x380] ;  /* 0x0000e000ff047b82 */ /* 0x000e220000000a00 */
[-C--:B------:R-:W-:Y:S02]  /*0fe0*/  IADD3 R11, PT, PT, R20, R9.reuse, RZ ;  /* 0x00000009140b7210 */ /* 0x080fe40007ffe0ff */
[----:B------:R-:W-:-:S05]  /*0ff0*/  IADD3 R9, PT, PT, R18, R9, RZ ;  /* 0x0000000912097210 */ /* 0x000fca0007ffe0ff */
[----:B------:R-:W1:Y:S01]  /*1000*/  LDC.64 R6, c[0x0][0x388] ;  /* 0x0000e200ff067b82 */ /* 0x000e620000000a00 */
[----:B0-----:R-:W-:-:S06]  /*1010*/  IMAD.WIDE.U32 R4, R11, 0x4, R4 ;  /* 0x000000040b047825 */ /* 0x001fcc00078e0004 */
[----:B------:R-:W2:Y:S01]  /*1020*/  LDG.E.CONSTANT R4, desc[UR6][R4.64] ;  /* 0x0000000604047981 */ /* 0x000ea2000c1e9900 */
[----:B-1----:R-:W-:-:S06]  /*1030*/  IMAD.WIDE R6, R9, 0x4, R6 ;  /* 0x0000000409067825 */ /* 0x002fcc00078e0206 */
[----:B------:R-:W2:Y:S02]  /*1040*/  LDG.E.CONSTANT R6, desc[UR6][R6.64] ;  /* 0x0000000606067981 */ /* 0x000ea4000c1e9900 */
[----:B--2---:R-:W-:Y:S01]  /*1050*/  FFMA R29, R4, R6, R29 ;  /* 0x00000006041d7223 */ /* 0x004fe2000000001d */
[----:B------:R-:W-:Y:S06]  /*1060*/  BRA `(.L_x_14) ;  /* 0x0000000c008c7947 */ /* 0x000fec0003800000 */
.L_x_15:
[----:B------:R-:W0:Y:S02]  /*1070*/  LDCU UR4, c[0x0][0x3b0] ;  /* 0x00007600ff0477ac */ /* 0x000e240008000800 */
        /* <DEDUP_REMOVED lines=8> */
[----:B------:R-:W-:Y:S02]  /*1100*/  LOP3.LUT R6, R2, 0x7ffffff8, RZ, 0xc0, !PT ;  /* 0x7ffffff802067812 */ /* 0x000fe400078ec0ff */
[----:B------:R-:W-:Y:S02]  /*1110*/  MOV R29, RZ ;  /* 0x000000ff001d7202 */ /* 0x000fe40000000f00 */
[----:B------:R-:W-:Y:S02]  /*1120*/  MOV R7, R3 ;  /* 0x0000000300077202 */ /* 0x000fe40000000f00 */
[----:B------:R-:W-:Y:S02]  /*1130*/  MOV R4, R0 ;  /* 0x0000000000047202 */ /* 0x000fe40000000f00 */
[----:B------:R-:W-:-:S07]  /*1140*/  IADD3 R8, PT, PT, -R6, RZ, RZ ;  /* 0x000000ff06087210 */ /* 0x000fce0007ffe1ff */
.L_x_27:
[----:B------:R-:W0:Y:S08]  /*1150*/  LDC.64 R14, c[0x0][0x380] ;  /* 0x0000e000ff0e7b82 */ /* 0x000e300000000a00 */
[----:B------:R-:W1:Y:S01]  /*1160*/  LDC.64 R26, c[0x0][0x388] ;  /* 0x0000e200ff1a7b82 */ /* 0x000e620000000a00 */
[----:B0-----:R-:W-:-:S05]  /*1170*/  IMAD.WIDE R14, R7, 0x4, R14 ;  /* 0x00000004070e7825 */ /* 0x001fca00078e020e */
[----:B------:R0:W2:Y:S01]  /*1180*/  LDG.E.CONSTANT R22, desc[UR6][R14.64] ;  /* 0x000000060e167981 */ /* 0x0000a2000c1e9900 */
[----:B-1----:R-:W-:-:S05]  /*1190*/  IMAD.WIDE R26, R4, 0x4, R26 ;  /* 0x00000004041a7825 */ /* 0x002fca00078e021a */
[----:B------:R-:W2:Y:S01]  /*11a0*/  LDG.E.CONSTANT R9, desc[UR6][R26.64] ;  /* 0x000000061a097981 */ /* 0x000ea2000c1e9900 */
[----:B0-----:R-:W-:-:S04]  /*11b0*/  IMAD.WIDE R14, R12, 0x4, R14 ;  /* 0x000000040c0e7825 */ /* 0x001fc800078e020e */
[C---:B------:R-:W-:Y:S01]  /*11c0*/  IMAD.WIDE R20, R13.reuse, 0x4, R26 ;  /* 0x000000040d147825 */ /* 0x040fe200078e021a */
[----:B------:R-:W3:Y:S03]  /*11d0*/  LDG.E.CONSTANT R28, desc[UR6][R14.64] ;  /* 0x000000060e1c7981 */ /* 0x000ee6000c1e9900 */
[----:B------:R-:W-:Y:S01]  /*11e0*/  IMAD.WIDE R24, R12, 0x4, R14 ;  /* 0x000000040c187825 */ /* 0x000fe200078e020e */
[----:B------:R-:W3:Y:S03]  /*11f0*/  LDG.E.CONSTANT R27, desc[UR6][R20.64] ;  /* 0x00000006141b7981 */ /* 0x000ee6000c1e9900 */
[----:B------:R-:W-:-:S04]  /*1200*/  IMAD.WIDE R10, R13, 0x4, R20 ;  /* 0x000000040d0a7825 */ /* 0x000fc800078e0214 */
[C---:B------:R-:W-:Y:S01]  /*1210*/  IMAD.WIDE R16, R12.reuse, 0x4, R24 ;  /* 0x000000040c107825 */ /* 0x040fe200078e0218 */
[----:B------:R-:W4:Y:S04]  /*1220*/  LDG.E.CONSTANT R26, desc[UR6][R10.64] ;  /* 0x000000060a1a7981 */ /* 0x000f28000c1e9900 */
[----:B------:R0:W5:Y:S01]  /*1230*/  LDG.E.CONSTANT R23, desc[UR6][R16.64] ;  /* 0x0000000610177981 */ /* 0x000162000c1e9900 */
[----:B------:R-:W-:-:S03]  /*1240*/  IMAD.WIDE R18, R12, 0x4, R16 ;  /* 0x000000040c127825 */ /* 0x000fc600078e0210 */
[----:B------:R-:W4:Y:S01]  /*1250*/  LDG.E.CONSTANT R25, desc[UR6][R24.64] ;  /* 0x0000000618197981 */ /* 0x000f22000c1e9900 */
[----:B0-----:R-:W-:-:S03]  /*1260*/  IMAD.WIDE R16, R13, 0x4, R10 ;  /* 0x000000040d107825 */ /* 0x001fc600078e020a */
[----:B------:R0:W5:Y:S01]  /*1270*/  LDG.E.CONSTANT R21, desc[UR6][R18.64] ;  /* 0x0000000612157981 */ /* 0x000162000c1e9900 */
[----:B------:R-:W-:-:S03]  /*1280*/  IMAD.WIDE R14, R12, 0x4, R18 ;  /* 0x000000040c0e7825 */ /* 0x000fc600078e0212 */
[----:B------:R1:W5:Y:S04]  /*1290*/  LDG.E.CONSTANT R24, desc[UR6][R16.64] ;  /* 0x0000000610187981 */ /* 0x000368000c1e9900 */
[----:B------:R1:W5:Y:S01]  /*12a0*/  LDG.E.CONSTANT R11, desc[UR6][R14.64] ;  /* 0x000000060e0b7981 */ /* 0x000362000c1e9900 */
[----:B0-----:R-:W-:-:S04]  /*12b0*/  IMAD.WIDE R18, R13, 0x4, R16 ;  /* 0x000000040d127825 */ /* 0x001fc800078e0210 */
[----:B-1----:R-:W-:-:S04]  /*12c0*/  IMAD.WIDE R16, R13, 0x4, R18 ;  /* 0x000000040d107825 */ /* 0x002fc800078e0212 */
[C---:B------:R-:W-:Y:S01]  /*12d0*/  IMAD.WIDE R14, R12.reuse, 0x4, R14 ;  /* 0x000000040c0e7825 */ /* 0x040fe200078e020e */
[----:B------:R-:W5:Y:S04]  /*12e0*/  LDG.E.CONSTANT R20, desc[UR6][R16.64] ;  /* 0x0000000610147981 */ /* 0x000f68000c1e9900 */
[----:B------:R0:W5:Y:S02]  /*12f0*/  LDG.E.CONSTANT R10, desc[UR6][R14.64] ;  /* 0x000000060e0a7981 */ /* 0x000164000c1e9900 */
[----:B0-----:R-:W-:-:S04]  /*1300*/  IMAD.WIDE R14, R12, 0x4, R14 ;  /* 0x000000040c0e7825 */ /* 0x001fc800078e020e */
[----:B--2---:R-:W-:Y:S02]  /*1310*/  FFMA R9, R22, R9, R29 ;  /* 0x0000000916097223 */ /* 0x004fe4000000001d */
[----:B------:R0:W2:Y:S04]  /*1320*/  LDG.E.CONSTANT R22, desc[UR6][R18.64] ;  /* 0x0000000612167981 */ /* 0x0000a8000c1e9900 */
[----:B------:R-:W2:Y:S01]  /*1330*/  LDG.E.CONSTANT R29, desc[UR6][R14.64] ;  /* 0x000000060e1d7981 */ /* 0x000ea2000c1e9900 */
[----:B0-----:R-:W-:-:S05]  /*1340*/  IMAD.WIDE R18, R13, 0x4, R16 ;  /* 0x000000040d127825 */ /* 0x001fca00078e0210 */
[----:B------:R0:W2:Y:S02]  /*1350*/  LDG.E.CONSTANT R17, desc[UR6][R18.64] ;  /* 0x0000000612117981 */ /* 0x0000a4000c1e9900 */
[----:B0-----:R-:W-:-:S06]  /*1360*/  IMAD.WIDE R18, R13, 0x4, R18 ;  /* 0x000000040d127825 */ /* 0x001fcc00078e0212 */
[----:B------:R-:W2:Y:S01]  /*1370*/  LDG.E.CONSTANT R18, desc[UR6][R18.64] ;  /* 0x0000000612127981 */ /* 0x000ea2000c1e9900 */
[----:B---3--:R-:W-:Y:S01]  /*1380*/  FFMA R28, R28, R27, R9 ;  /* 0x0000001b1c1c7223 */ /* 0x008fe20000000009 */
[----:B------:R-:W-:-:S03]  /*1390*/  IADD3 R8, PT, PT, R8, 0x8, RZ ;  /* 0x0000000808087810 */ /* 0x000fc60007ffe0ff */
[----:B----4-:R-:W-:Y:S01]  /*13a0*/  FFMA R26, R25, R26, R28 ;  /* 0x0000001a191a7223 */ /* 0x010fe2000000001c */
[----:B------:R-:W-:-:S03]  /*13b0*/  ISETP.NE.AND P0, PT, R8, RZ, PT ;  /* 0x000000ff0800720c */ /* 0x000fc60003f05270 */
[----:B-----5:R-:W-:Y:S01]  /*13c0*/  FFMA R24, R23, R24, R26 ;  /* 0x0000001817187223 */ /* 0x020fe2000000001a */
[----:B------:R-:W-:Y:S02]  /*13d0*/  LEA R7, R12, R7, 0x3 ;  /* 0x000000070c077211 */ /* 0x000fe400078e18ff */
[----:B------:R-:W-:Y:S01]  /*13e0*/  LEA R4, R13, R4, 0x3 ;  /* 0x000000040d047211 */ /* 0x000fe200078e18ff */
[----:B--2---:R-:W-:-:S04]  /*13f0*/  FFMA R22, R21, R22, R24 ;  /* 0x0000001615167223 */ /* 0x004fc80000000018 */
[----:B------:R-:W-:-:S04]  /*1400*/  FFMA R11, R11, R20, R22 ;  /* 0x000000140b0b7223 */ /* 0x000fc80000000016 */
[----:B------:R-:W-:-:S04]  /*1410*/  FFMA R10, R10, R17, R11 ;  /* 0x000000110a0a7223 */ /* 0x000fc8000000000b */
[----:B------:R-:W-:Y:S01]  /*1420*/  FFMA R29, R29, R18, R10 ;  /* 0x000000121d1d7223 */ /* 0x000fe2000000000a */
[----:B------:R-:W-:Y:S06]  /*1430*/  @P0 BRA `(.L_x_27) ;  /* 0xfffffffc00440947 */ /* 0x000fec000383ffff */
.L_x_26:
[----:B------:R-:W-:Y:S05]  /*1440*/  @!P1 BRA `(.L_x_14) ;  /* 0x0000000800949947 */ /* 0x000fea0003800000 */
[----:B------:R-:W-:Y:S02]  /*1450*/  ISETP.GE.U32.AND P0, PT, R5, 0x4, PT ;  /* 0x000000040500780c */ /* 0x000fe40003f06070 */
[----:B------:R-:W-:-:S04]  /*1460*/  LOP3.LUT R7, R2, 0x3, RZ, 0xc0, !PT ;  /* 0x0000000302077812 */ /* 0x000fc800078ec0ff */
[----:B------:R-:W-:-:S07]  /*1470*/  ISETP.NE.AND P1, PT, R7, RZ, PT ;  /* 0x000000ff0700720c */ /* 0x000fce0003f25270 */
[----:B------:R-:W-:Y:S06]  /*1480*/  @!P0 BRA `(.L_x_28) ;  /* 0x0000000000648947 */ /* 0x000fec0003800000 */
[----:B------:R-:W0:Y:S01]  /*1490*/  LDC.64 R20, c[0x0][0x380] ;  /* 0x0000e000ff147b82 */ /* 0x000e220000000a00 */
[C---:B------:R-:W-:Y:S02]  /*14a0*/  IMAD R5, R6.reuse, R12, R3 ;  /* 0x0000000c06057224 */ /* 0x040fe400078e0203 */
[----:B------:R-:W-:-:S05]  /*14b0*/  IMAD R9, R6, R13, R0 ;  /* 0x0000000d06097224 */ /* 0x000fca00078e0200 */
[----:B------:R-:W1:Y:S01]  /*14c0*/  LDC.64 R22, c[0x0][0x388] ;  /* 0x0000e200ff167b82 */ /* 0x000e620000000a00 */
[----:B0-----:R-:W-:-:S04]  /*14d0*/  IMAD.WIDE R20, R5, 0x4, R20 ;  /* 0x0000000405147825 */ /* 0x001fc800078e0214 */
[----:B------:R-:W-:Y:S02]  /*14e0*/  IMAD.WIDE R4, R12, 0x4, R20 ;  /* 0x000000040c047825 */ /* 0x000fe400078e0214 */
[----:B------:R-:W2:Y:S02]  /*14f0*/  LDG.E.CONSTANT R20, desc[UR6][R20.64] ;  /* 0x0000000614147981 */ /* 0x000ea4000c1e9900 */
[----:B-1----:R-:W-:-:S04]  /*1500*/  IMAD.WIDE R22, R9, 0x4, R22 ;  /* 0x0000000409167825 */ /* 0x002fc800078e0216 */
[C---:B------:R-:W-:Y:S02]  /*1510*/  IMAD.WIDE R8, R13.reuse, 0x4, R22 ;  /* 0x000000040d087825 */ /* 0x040fe400078e0216 */
[----:B------:R-:W2:Y:S02]  /*1520*/  LDG.E.CONSTANT R22, desc[UR6][R22.64] ;  /* 0x0000000616167981 */ /* 0x000ea4000c1e9900 */
[C---:B------:R-:W-:Y:S02]  /*1530*/  IMAD.WIDE R14, R12.reuse, 0x4, R4 ;  /* 0x000000040c0e7825 */ /* 0x040fe400078e0204 */
[----:B------:R-:W3:Y:S02]  /*1540*/  LDG.E.CONSTANT R5, desc[UR6][R4.64] ;  /* 0x0000000604057981 */ /* 0x000ee4000c1e9900 */
[----:B------:R-:W-:Y:S02]  /*1550*/  IMAD.WIDE R10, R13, 0x4, R8 ;  /* 0x000000040d0a7825 */ /* 0x000fe400078e0208 */
[----:B------:R-:W3:Y:S02]  /*1560*/  LDG.E.CONSTANT R8, desc[UR6][R8.64] ;  /* 0x0000000608087981 */ /* 0x000ee4000c1e9900 */
[----:B------:R-:W-:-:S02]  /*1570*/  IMAD.WIDE R16, R12, 0x4, R14 ;  /* 0x000000040c107825 */ /* 0x000fc400078e020e */
[----:B------:R-:W4:Y:S02]  /*1580*/  LDG.E.CONSTANT R25, desc[UR6][R14.64] ;  /* 0x000000060e197981 */ /* 0x000f24000c1e9900 */
[----:B------:R-:W-:Y:S02]  /*1590*/  IMAD.WIDE R18, R13, 0x4, R10 ;  /* 0x000000040d127825 */ /* 0x000fe400078e020a */
[----:B------:R-:W4:Y:S04]  /*15a0*/  LDG.E.CONSTANT R10, desc[UR6][R10.64] ;  /* 0x000000060a0a7981 */ /* 0x000f28000c1e9900 */
[----:B------:R-:W5:Y:S04]  /*15b0*/  LDG.E.CONSTANT R17, desc[UR6][R16.64] ;  /* 0x0000000610117981 */ /* 0x000f68000c1e9900 */
[----:B------:R-:W5:Y:S01]  /*15c0*/  LDG.E.CONSTANT R18, desc[UR6][R18.64] ;  /* 0x0000000612127981 */ /* 0x000f62000c1e9900 */
[----:B------:R-:W-:Y:S01]  /*15d0*/  IADD3 R6, PT, PT, R6, 0x4, RZ ;  /* 0x0000000406067810 */ /* 0x000fe20007ffe0ff */
[----:B--2---:R-:W-:-:S04]  /*15e0*/  FFMA R20, R20, R22, R29 ;  /* 0x0000001614147223 */ /* 0x004fc8000000001d */
[----:B---3--:R-:W-:-:S04]  /*15f0*/  FFMA R20, R5, R8, R20 ;  /* 0x0000000805147223 */ /* 0x008fc80000000014 */
[----:B----4-:R-:W-:-:S04]  /*1600*/  FFMA R20, R25, R10, R20 ;  /* 0x0000000a19147223 */ /* 0x010fc80000000014 */
[----:B-----5:R-:W-:-:S07]  /*1610*/  FFMA R29, R17, R18, R20 ;  /* 0x00000012111d7223 */ /* 0x020fce0000000014 */
.L_x_28:
[----:B------:R-:W-:Y:S05]  /*1620*/  @!P1 BRA `(.L_x_14) ;  /* 0x00000008001c9947 */ /* 0x000fea0003800000 */
[----:B------:R-:W-:Y:S02]  /*1630*/  ISETP.NE.AND P0, PT, R7, 0x1, PT ;  /* 0x000000010700780c */ /* 0x000fe40003f05270 */
[----:B------:R-:W-:-:S04]  /*1640*/  LOP3.LUT R2, R2, 0x1, RZ, 0xc0, !PT ;  /* 0x0000000102027812 */ /* 0x000fc800078ec0ff */
[----:B------:R-:W-:-:S07]  /*1650*/  ISETP.NE.U32.AND P1, PT, R2, 0x1, PT ;  /* 0x000000010200780c */ /* 0x000fce0003f25070 */
[----:B------:R-:W-:Y:S06]  /*1660*/  @!P0 BRA `(.L_x_29) ;  /* 0x00000000003c8947 */ /* 0x000fec0003800000 */
[----:B------:R-:W0:Y:S01]  /*1670*/  LDC.64 R4, c[0x0][0x380] ;  /* 0x0000e000ff047b82 */ /* 0x000e220000000a00 */
[C---:B------:R-:W-:Y:S02]  /*1680*/  IMAD R7, R6.reuse, R12, R3 ;  /* 0x0000000c06077224 */ /* 0x040fe400078e0203 */
[----:B------:R-:W-:-:S05]  /*1690*/  IMAD R11, R6, R13, R0 ;  /* 0x0000000d060b7224 */ /* 0x000fca00078e0200 */
[----:B------:R-:W1:Y:S01]  /*16a0*/  LDC.64 R8, c[0x0][0x388] ;  /* 0x0000e200ff087b82 */ /* 0x000e620000000a00 */
[----:B0-----:R-:W-:-:S05]  /*16b0*/  IMAD.WIDE R4, R7, 0x4, R4 ;  /* 0x0000000407047825 */ /* 0x001fca00078e0204 */
[----:B------:R-:W2:Y:S01]  /*16c0*/  LDG.E.CONSTANT R2, desc[UR6][R4.64] ;  /* 0x0000000604027981 */ /* 0x000ea2000c1e9900 */
[----:B-1----:R-:W-:-:S04]  /*16d0*/  IMAD.WIDE R8, R11, 0x4, R8 ;  /* 0x000000040b087825 */ /* 0x002fc800078e0208 */
[----:B------:R-:W-:-:S04]  /*16e0*/  IMAD.WIDE R10, R12, 0x4, R4 ;  /* 0x000000040c0a7825 */ /* 0x000fc800078e0204 */
[----:B------:R-:W-:Y:S02]  /*16f0*/  IMAD.WIDE R14, R13, 0x4, R8 ;  /* 0x000000040d0e7825 */ /* 0x000fe400078e0208 */
[----:B------:R-:W2:Y:S04]  /*1700*/  LDG.E.CONSTANT R8, desc[UR6][R8.64] ;  /* 0x0000000608087981 */ /* 0x000ea8000c1e9900 */
[----:B------:R-:W3:Y:S04]  /*1710*/  LDG.E.CONSTANT R11, desc[UR6][R10.64] ;  /* 0x000000060a0b7981 */ /* 0x000ee8000c1e9900 */
[----:B------:R-:W3:Y:S01]  /*1720*/  LDG.E.CONSTANT R14, desc[UR6][R14.64] ;  /* 0x000000060e0e7981 */ /* 0x000ee2000c1e9900 */
[----:B------:R-:W-:Y:S01]  /*1730*/  IADD3 R6, PT, PT, R6, 0x2, RZ ;  /* 0x0000000206067810 */ /* 0x000fe20007ffe0ff */
[----:B--2---:R-:W-:-:S04]  /*1740*/  FFMA R2, R2, R8, R29 ;  /* 0x0000000802027223 */ /* 0x004fc8000000001d */
[----:B---3--:R-:W-:-:S07]  /*1750*/  FFMA R29, R11, R14, R2 ;  /* 0x0000000e0b1d7223 */ /* 0x008fce0000000002 */
.L_x_29:
[----:B------:R-:W-:Y:S05]  /*1760*/  @P1 BRA `(.L_x_14) ;  /* 0x0000000400cc1947 */ /* 0x000fea0003800000 */
[----:B------:R-:W0:Y:S01]  /*1770*/  LDC.64 R4, c[0x0][0x380] ;  /* 0x0000e000ff047b82 */ /* 0x000e220000000a00 */
[C---:B------:R-:W-:Y:S02]  /*1780*/  IMAD R7, R6.reuse, R12, R3 ;  /* 0x0000000c06077224 */ /* 0x040fe400078e0203 */
[----:B------:R-:W-:-:S05]  /*1790*/  IMAD R11, R6, R13, R0 ;  /* 0x0000000d060b7224 */ /* 0x000fca00078e0200 */
[----:B------:R-:W1:Y:S01]  /*17a0*/  LDC.64 R8, c[0x0][0x388] ;  /* 0x0000e200ff087b82 */ /* 0x000e620000000a00 */
[----:B0-----:R-:W-:-:S06]  /*17b0*/  IMAD.WIDE R4, R7, 0x4, R4 ;  /* 0x0000000407047825 */ /* 0x001fcc00078e0204 */
[----:B------:R-:W2:Y:S01]  /*17c0*/  LDG.E.CONSTANT R4, desc[UR6][R4.64] ;  /* 0x0000000604047981 */ /* 0x000ea2000c1e9900 */
[----:B-1----:R-:W-:-:S06]  /*17d0*/  IMAD.WIDE R6, R11, 0x4, R8 ;  /* 0x000000040b067825 */ /* 0x002fcc00078e0208 */
[----:B------:R-:W2:Y:S02]  /*17e0*/  LDG.E.CONSTANT R6, desc[UR6][R6.64] ;  /* 0x0000000606067981 */ /* 0x000ea4000c1e9900 */
[----:B--2---:R-:W-:Y:S01]  /*17f0*/  FFMA R29, R4, R6, R29 ;  /* 0x00000006041d7223 */ /* 0x004fe2000000001d */
[----:B------:R-:W-:Y:S06]  /*1800*/  BRA `(.L_x_14) ;  /* 0x0000000400a47947 */ /* 0x000fec0003800000 */
.L_x_25:
        /* <DEDUP_REMOVED lines=11> */
.L_x_31:
[----:B------:R-:W0:Y:S08]  /*18c0*/  LDC.64 R16, c[0x0][0x380] ;  /* 0x0000e000ff107b82 */ /* 0x000e300000000a00 */
[----:B------:R-:W1:Y:S01]  /*18d0*/  LDC.64 R4, c[0x0][0x388] ;  /* 0x0000e200ff047b82 */ /* 0x000e620000000a00 */
[----:B0-----:R-:W-:-:S05]  /*18e0*/  IMAD.WIDE R16, R19, 0x4, R16 ;  /* 0x0000000413107825 */ /* 0x001fca00078e0210 */
[----:B------:R0:W2:Y:S01]  /*18f0*/  LDG.E.CONSTANT R26, desc[UR6][R16.64] ;  /* 0x00000006101a7981 */ /* 0x0000a2000c1e9900 */
[----:B-1----:R-:W-:-:S04]  /*1900*/  IMAD.WIDE R4, R20, 0x4, R4 ;  /* 0x0000000414047825 */ /* 0x002fc800078e0204 */
[C---:B------:R-:W-:Y:S01]  /*1910*/  IMAD.WIDE R14, R12.reuse, 0x4, R16 ;  /* 0x000000040c0e7825 */ /* 0x040fe200078e0210 */
[----:B------:R-:W2:Y:S04]  /*1920*/  LDG.E.CONSTANT R27, desc[UR6][R4.64] ;  /* 0x00000006041b7981 */ /* 0x000ea8000c1e9900 */
[----:B------:R-:W3:Y:S04]  /*1930*/  LDG.E.CONSTANT R23, desc[UR6][R4.64+0x4] ;  /* 0x0000040604177981 */ /* 0x000ee8000c1e9900 */
[----:B------:R1:W3:Y:S01]  /*1940*/  LDG.E.CONSTANT R24, desc[UR6][R14.64] ;  /* 0x000000060e187981 */ /* 0x0002e2000c1e9900 */
[----:B------:R-:W-:-:S03]  /*1950*/  IMAD.WIDE R8, R12, 0x4, R14 ;  /* 0x000000040c087825 */ /* 0x000fc600078e020e */
[----:B------:R-:W4:Y:S01]  /*1960*/  LDG.E.CONSTANT R28, desc[UR6][R4.64+0x8] ;  /* 0x00000806041c7981 */ /* 0x000f22000c1e9900 */
[----:B------:R-:W-:-:S03]  /*1970*/  IMAD.WIDE R10, R12, 0x4, R8 ;  /* 0x000000040c0a7825 */ /* 0x000fc600078e0208 */
[----:B------:R-:W4:Y:S01]  /*1980*/  LDG.E.CONSTANT R8, desc[UR6][R8.64] ;  /* 0x0000000608087981 */ /* 0x000f22000c1e9900 */
[----:B------:R-:W-:-:S04]  /*1990*/  IMAD.WIDE R6, R12, 0x4, R10 ;  /* 0x000000040c067825 */ /* 0x000fc800078e020a */
[C---:B0-----:R-:W-:Y:S01]  /*19a0*/  IMAD.WIDE R16, R12.reuse, 0x4, R6 ;  /* 0x000000040c107825 */ /* 0x041fe200078e0206 */
[----:B------:R0:W5:Y:S04]  /*19b0*/  LDG.E.CONSTANT R9, desc[UR6][R10.64] ;  /* 0x000000060a097981 */ /* 0x000168000c1e9900 */
[----:B------:R-:W5:Y:S01]  /*19c0*/  LDG.E.CONSTANT R6, desc[UR6][R6.64] ;  /* 0x0000000606067981 */ /* 0x000f62000c1e9900 */
[----:B-1----:R-:W-:-:S03]  /*19d0*/  IMAD.WIDE R14, R12, 0x4, R16 ;  /* 0x000000040c0e7825 */ /* 0x002fc600078e0210 */
[----:B------:R-:W5:Y:S01]  /*19e0*/  LDG.E.CONSTANT R16, desc[UR6][R16.64] ;  /* 0x0000000610107981 */ /* 0x000f62000c1e9900 */
[----:B0-----:R-:W-:-:S03]  /*19f0*/  IMAD.WIDE R10, R12, 0x4, R14 ;  /* 0x000000040c0a7825 */ /* 0x001fc600078e020e */
[----:B------:R-:W5:Y:S04]  /*1a00*/  LDG.E.CONSTANT R7, desc[UR6][R4.64+0x18] ;  /* 0x0000180604077981 */ /* 0x000f68000c1e9900 */
[----:B------:R-:W5:Y:S01]  /*1a10*/  LDG.E.CONSTANT R10, desc[UR6][R10.64] ;  /* 0x000000060a0a7981 */ /* 0x000f62000c1e9900 */
[----:B--2---:R-:W-:-:S03]  /*1a20*/  FFMA R27, R26, R27, R29 ;  /* 0x0000001b1a1b7223 */ /* 0x004fc6000000001d */
[----:B------:R-:W5:Y:S04]  /*1a30*/  LDG.E.CONSTANT R26, desc[UR6][R4.64+0xc] ;  /* 0x00000c06041a7981 */ /* 0x000f68000c1e9900 */
[----:B------:R-:W2:Y:S01]  /*1a40*/  LDG.E.CONSTANT R29, desc[UR6][R4.64+0x14] ;  /* 0x00001406041d7981 */ /* 0x000ea2000c1e9900 */
[----:B---3--:R-:W-:-:S03]  /*1a50*/  FFMA R23, R24, R23, R27 ;  /* 0x0000001718177223 */ /* 0x008fc6000000001b */
[----:B------:R-:W3:Y:S04]  /*1a60*/  LDG.E.CONSTANT R27, desc[UR6][R4.64+0x10] ;  /* 0x00001006041b7981 */ /* 0x000ee8000c1e9900 */
[----:B------:R-:W2:Y:S04]  /*1a70*/  LDG.E.CONSTANT R24, desc[UR6][R14.64] ;  /* 0x000000060e187981 */ /* 0x000ea8000c1e9900 */
[----:B------:R-:W2:Y:S01]  /*1a80*/  LDG.E.CONSTANT R14, desc[UR6][R4.64+0x1c] ;  /* 0x00001c06040e7981 */ /* 0x000ea2000c1e9900 */
[----:B----4-:R-:W-:Y:S01]  /*1a90*/  FFMA R8, R8, R28, R23 ;  /* 0x0000001c08087223 */ /* 0x010fe20000000017 */
[----:B------:R-:W-:-:S04]  /*1aa0*/  IADD3 R22, PT, PT, R22, 0x8, RZ ;  /* 0x0000000816167810 */ /* 0x000fc80007ffe0ff */
[----:B------:R-:W-:Y:S02]  /*1ab0*/  ISETP.NE.AND P0, PT, R22, RZ, PT ;  /* 0x000000ff1600720c */ /* 0x000fe40003f05270 */
[----:B------:R-:W-:Y:S02]  /*1ac0*/  IADD3 R20, PT, PT, R20, 0x8, RZ ;  /* 0x0000000814147810 */ /* 0x000fe40007ffe0ff */
[----:B------:R-:W-:Y:S01]  /*1ad0*/  LEA R19, R12, R19, 0x3 ;  /* 0x000000130c137211 */ /* 0x000fe200078e18ff */
[----:B-----5:R-:W-:-:S04]  /*1ae0*/  FFMA R9, R9, R26, R8 ;  /* 0x0000001a09097223 */ /* 0x020fc80000000008 */
[----:B---3--:R-:W-:-:S04]  /*1af0*/  FFMA R9, R6, R27, R9 ;  /* 0x0000001b06097223 */ /* 0x008fc80000000009 */
[----:B--2---:R-:W-:-:S04]  /*1b00*/  FFMA R9, R16, R29, R9 ;  /* 0x0000001d10097223 */ /* 0x004fc80000000009 */
[----:B------:R-:W-:-:S04]  /*1b10*/  FFMA R7, R24, R7, R9 ;  /* 0x0000000718077223 */ /* 0x000fc80000000009 */
[----:B------:R-:W-:Y:S01]  /*1b20*/  FFMA R29, R10, R14, R7 ;  /* 0x0000000e0a1d7223 */ /* 0x000fe20000000007 */
[----:B------:R-:W-:Y:S06]  /*1b30*/  @P0 BRA `(.L_x_31) ;  /* 0xfffffffc00600947 */ /* 0x000fec000383ffff */
.L_x_30:
[----:B------:R-:W-:Y:S05]  /*1b40*/  @!P1 BRA `(.L_x_14) ;  /* 0x0000000000d49947 */ /* 0x000fea0003800000 */
[----:B------:R-:W-:Y:S02]  /*1b50*/  ISETP.GE.U32.AND P0, PT, R25, 0x4, PT ;  /* 0x000000041900780c */ /* 0x000fe40003f06070 */
[----:B------:R-:W-:-:S04]  /*1b60*/  LOP3.LUT R16, R2, 0x3, RZ, 0xc0, !PT ;  /* 0x0000000302107812 */ /* 0x000fc800078ec0ff */
[----:B------:R-:W-:-:S07]  /*1b70*/  ISETP.NE.AND P1, PT, R16, RZ, PT ;  /* 0x000000ff1000720c */ /* 0x000fce0003f25270 */
[----:B------:R-:W-:Y:S06]  /*1b80*/  @!P0 BRA `(.L_x_32) ;  /* 0x0000000000588947 */ /* 0x000fec0003800000 */
[----:B------:R-:W0:Y:S01]  /*1b90*/  LDC.64 R10, c[0x0][0x380] ;  /* 0x0000e000ff0a7b82 */ /* 0x000e220000000a00 */
[----:B------:R-:W-:Y:S01]  /*1ba0*/  IMAD R7, R21, R12, R3 ;  /* 0x0000000c15077224 */ /* 0x000fe200078e0203 */
[----:B------:R-:W-:-:S06]  /*1bb0*/  IADD3 R9, PT, PT, R18, R21, RZ ;  /* 0x0000001512097210 */ /* 0x000fcc0007ffe0ff */
[----:B------:R-:W1:Y:S01]  /*1bc0*/  LDC.64 R4, c[0x0][0x388] ;  /* 0x0000e200ff047b82 */ /* 0x000e620000000a00 */
[----:B0-----:R-:W-:-:S04]  /*1bd0*/  IMAD.WIDE R10, R7, 0x4, R10 ;  /* 0x00000004070a7825 */ /* 0x001fc800078e020a */
[----:B------:R-:W-:Y:S02]  /*1be0*/  IMAD.WIDE R14, R12, 0x4, R10 ;  /* 0x000000040c0e7825 */ /* 0x000fe400078e020a */
[----:B------:R-:W2:Y:S02]  /*1bf0*/  LDG.E.CONSTANT R10, desc[UR6][R10.64] ;  /* 0x000000060a0a7981 */ /* 0x000ea4000c1e9900 */
[----:B-1----:R-:W-:-:S04]  /*1c00*/  IMAD.WIDE R4, R9, 0x4, R4 ;  /* 0x0000000409047825 */ /* 0x002fc800078e0204 */
[C---:B------:R-:W-:Y:S01]  /*1c10*/  IMAD.WIDE R6, R12.reuse, 0x4, R14 ;  /* 0x000000040c067825 */ /* 0x040fe200078e020e */
[----:B------:R-:W2:Y:S04]  /*1c20*/  LDG.E.CONSTANT R17, desc[UR6][R4.64] ;  /* 0x0000000604117981 */ /* 0x000ea8000c1e9900 */
[----:B------:R-:W3:Y:S01]  /*1c30*/  LDG.E.CONSTANT R14, desc[UR6][R14.64] ;  /* 0x000000060e0e7981 */ /* 0x000ee2000c1e9900 */
[----:B------:R-:W-:-:S03]  /*1c40*/  IMAD.WIDE R8, R12, 0x4, R6 ;  /* 0x000000040c087825 */ /* 0x000fc600078e0206 */
[----:B------:R-:W3:Y:S04]  /*1c50*/  LDG.E.CONSTANT R19, desc[UR6][R4.64+0x4] ;  /* 0x0000040604137981 */ /* 0x000ee8000c1e9900 */
[----:B------:R-:W4:Y:S04]  /*1c60*/  LDG.E.CONSTANT R6, desc[UR6][R6.64] ;  /* 0x0000000606067981 */ /* 0x000f28000c1e9900 */
        /* <DEDUP_REMOVED lines=8> */
.L_x_32:
[----:B------:R-:W-:Y:S05]  /*1cf0*/  @!P1 BRA `(.L_x_14) ;  /* 0x0000000000689947 */ /* 0x000fea0003800000 */
[----:B------:R-:W0:Y:S01]  /*1d00*/  LDC.64 R10, c[0x0][0x380] ;  /* 0x0000e000ff0a7b82 */ /* 0x000e220000000a00 */
[----:B------:R-:W-:Y:S02]  /*1d10*/  ISETP.NE.AND P0, PT, R16, 0x1, PT ;  /* 0x000000011000780c */ /* 0x000fe40003f05270 */
[----:B------:R-:W-:-:S04]  /*1d20*/  LOP3.LUT R2, R2, 0x1, RZ, 0xc0, !PT ;  /* 0x0000000102027812 */ /* 0x000fc800078ec0ff */
[----:B------:R-:W-:Y:S01]  /*1d30*/  ISETP.NE.U32.AND P1, PT, R2, 0x1, PT ;  /* 0x000000010200780c */ /* 0x000fe20003f25070 */
[----:B------:R-:W1:Y:S06]  /*1d40*/  LDC.64 R8, c[0x0][0x388] ;  /* 0x0000e200ff087b82 */ /* 0x000e6c0000000a00 */
[----:B------:R-:W-:Y:S02]  /*1d50*/  @P0 IMAD R15, R21, R12, R3 ;  /* 0x0000000c150f0224 */ /* 0x000fe400078e0203 */
[----:B------:R-:W2:Y:S08]  /*1d60*/  LDC.64 R6, c[0x0][0x380] ;  /* 0x0000e000ff067b82 */ /* 0x000eb00000000a00 */
[----:B------:R-:W3:Y:S01]  /*1d70*/  LDC.64 R4, c[0x0][0x388] ;  /* 0x0000e200ff047b82 */ /* 0x000ee20000000a00 */
[----:B0-----:R-:W-:Y:S01]  /*1d80*/  @P0 IMAD.WIDE R10, R15, 0x4, R10 ;  /* 0x000000040f0a0825 */ /* 0x001fe200078e020a */
[----:B------:R-:W-:-:S02]  /*1d90*/  @P0 IADD3 R15, PT, PT, R18, R21, RZ ;  /* 0x00000015120f0210 */ /* 0x000fc40007ffe0ff */
[----:B------:R-:W-:-:S03]  /*1da0*/  @P0 IADD3 R21, PT, PT, R21, 0x2, RZ ;  /* 0x0000000215150810 */ /* 0x000fc60007ffe0ff */
[----:B-1----:R-:W-:-:S04]  /*1db0*/  @P0 IMAD.WIDE R8, R15, 0x4, R8 ;  /* 0x000000040f080825 */ /* 0x002fc800078e0208 */
[----:B------:R-:W-:Y:S01]  /*1dc0*/  @!P1 IMAD R17, R21, R12, R3 ;  /* 0x0000000c15119224 */ /* 0x000fe200078e0203 */
[----:B------:R-:W-:Y:S01]  /*1dd0*/  @!P1 IADD3 R21, PT, PT, R18, R21, RZ ;  /* 0x0000001512159210 */ /* 0x000fe20007ffe0ff */
[----:B------:R-:W-:Y:S01]  /*1de0*/  @P0 IMAD.WIDE R14, R12, 0x4, R10 ;  /* 0x000000040c0e0825 */ /* 0x000fe200078e020a */
[----:B------:R-:W4:Y:S04]  /*1df0*/  @P0 LDG.E.CONSTANT R2, desc[UR6][R8.64] ;  /* 0x0000000608020981 */ /* 0x000f28000c1e9900 */
[----:B------:R-:W4:Y:S01]  /*1e00*/  @P0 LDG.E.CONSTANT R10, desc[UR6][R10.64] ;  /* 0x000000060a0a0981 */ /* 0x000f22000c1e9900 */
[----:B--2---:R-:W-:-:S03]  /*1e10*/  @!P1 IMAD.WIDE R6, R17, 0x4, R6 ;  /* 0x0000000411069825 */ /* 0x004fc600078e0206 */
[----:B------:R-:W2:Y:S01]  /*1e20*/  @P0 LDG.E.CONSTANT R15, desc[UR6][R14.64] ;  /* 0x000000060e0f0981 */ /* 0x000ea2000c1e9900 */
[----:B---3--:R-:W-:-:S03]  /*1e30*/  @!P1 IMAD.WIDE R4, R21, 0x4, R4 ;  /* 0x0000000415049825 */ /* 0x008fc600078e0204 */
[----:B------:R-:W2:Y:S04]  /*1e40*/  @P0 LDG.E.CONSTANT R12, desc[UR6][R8.64+0x4] ;  /* 0x00000406080c0981 */ /* 0x000ea8000c1e9900 */
[----:B------:R-:W3:Y:S04]  /*1e50*/  @!P1 LDG.E.CONSTANT R6, desc[UR6][R6.64] ;  /* 0x0000000606069981 */ /* 0x000ee8000c1e9900 */
[----:B------:R-:W3:Y:S01]  /*1e60*/  @!P1 LDG.E.CONSTANT R4, desc[UR6][R4.64] ;  /* 0x0000000604049981 */ /* 0x000ee2000c1e9900 */
[----:B----4-:R-:W-:-:S04]  /*1e70*/  @P0 FFMA R2, R10, R2, R29 ;  /* 0x000000020a020223 */ /* 0x010fc8000000001d */
[----:B--2---:R-:W-:-:S04]  /*1e80*/  @P0 FFMA R29, R15, R12, R2 ;  /* 0x0000000c0f1d0223 */ /* 0x004fc80000000002 */
[----:B---3--:R-:W-:-:S07]  /*1e90*/  @!P1 FFMA R29, R6, R4, R29 ;  /* 0x00000004061d9223 */ /* 0x008fce000000001d */
.L_x_14:
[----:B------:R-:W0:Y:S01]  /*1ea0*/  LDC.64 R4, c[0x0][0x390] ;  /* 0x0000e400ff047b82 */ /* 0x000e220000000a00 */
[----:B------:R-:W-:Y:S01]  /*1eb0*/  IMAD R3, R3, R13, R0 ;  /* 0x0000000d03037224 */ /* 0x000fe200078e0200 */
[----:B------:R-:W1:Y:S01]  /*1ec0*/  LDCU UR4, c[0x0][0x3a8] ;  /* 0x00007500ff0477ac */ /* 0x000e620008000800 */
[----:B------:R-:W2:Y:S02]  /*1ed0*/  LDCU UR5, c[0x0][0x3a4] ;  /* 0x00007480ff0577ac */ /* 0x000ea40008000800 */
[----:B0-----:R-:W-:-:S05]  /*1ee0*/  IMAD.WIDE R2, R3, 0x4, R4 ;  /* 0x0000000403027825 */ /* 0x001fca00078e0204 */
[----:B------:R-:W1:Y:S02]  /*1ef0*/  LDG.E R0, desc[UR6][R2.64] ;  /* 0x0000000602007981 */ /* 0x000e64000c1e1900 */
[----:B-1----:R-:W-:-:S04]  /*1f00*/  FMUL R0, R0, UR4 ;  /* 0x0000000400007c20 */ /* 0x002fc80008400000 */
[----:B--2---:R-:W-:-:S05]  /*1f10*/  FFMA R29, R29, UR5, R0 ;  /* 0x000000051d1d7c23 */ /* 0x004fca0008000000 */
[----:B------:R-:W-:Y:S01]  /*1f20*/  STG.E desc[UR6][R2.64], R29 ;  /* 0x0000001d02007986 */ /* 0x000fe2000c101906 */
[----:B------:R-:W-:Y:S05]  /*1f30*/  EXIT ;  /* 0x000000000000794d */ /* 0x000fea0003800000 */
.L_x_33:
        /* <DEDUP_REMOVED lines=12> */
.L_x_36:


//--------------------- .nv.shared._Z13gemm_tiled_opILi16EEvPKfS1_Pfiiiff2OpS3_ --------------------------
	.section	.nv.shared._Z13gemm_tiled_opILi16EEvPKfS1_Pfiiiff2OpS3_,"aw",@nobits
	.sectionflags	@""
	.align	4
.nv.shared._Z13gemm_tiled_opILi16EEvPKfS1_Pfiiiff2OpS3_:
	.zero		3072


//--------------------- .nv.shared.reserved.0     --------------------------
	.section	.nv.shared.reserved.0,"aw",@nobits
	.weak		__nv_reservedSMEM_offset_0_alias
	.size		__nv_reservedSMEM_offset_0_alias, 0, 64
	.other		__nv_reservedSMEM_offset_0_alias,@"STO_CUDA_RESERVED_SHARED STV_DEFAULT"
__nv_reservedSMEM_offset_0_alias:
	.zero		0
	.zero		64


//--------------------- .nv.shared._Z13gemm_tiled_opILi32EEvPKfS1_Pfiiiff2OpS3_ --------------------------
	.section	.nv.shared._Z13gemm_tiled_opILi32EEvPKfS1_Pfiiiff2OpS3_,"aw",@nobits
	.sectionflags	@""
	.align	4
.nv.shared._Z13gemm_tiled_opILi32EEvPKfS1_Pfiiiff2OpS3_:
	.zero		9216


//--------------------- .nv.constant0._Z13gemm_tiled_opILi16EEvPKfS1_Pfiiiff2OpS3_ --------------------------
	.section	.nv.constant0._Z13gemm_tiled_opILi16EEvPKfS1_Pfiiiff2OpS3_,"a",@progbits
	.sectionflags	@""
	.align	4
.nv.constant0._Z13gemm_tiled_opILi16EEvPKfS1_Pfiiiff2OpS3_:
	.zero		948


//--------------------- .nv.constant0._Z13gemm_tiled_opILi32EEvPKfS1_Pfiiiff2OpS3_ --------------------------
	.section	.nv.constant0._Z13gemm_tiled_opILi32EEvPKfS1_Pfiiiff2OpS3_,"a",@progbits
	.sectionflags	@""
	.align	4
.nv.constant0._Z13gemm_tiled_opILi32EEvPKfS1_Pfiiiff2OpS3_:
	.zero		948


//--------------------- .nv.constant0._Z13gemm_naive_opPKfS0_Pfiiiff2OpS2_ --------------------------
	.section	.nv.constant0._Z13gemm_naive_opPKfS0_Pfiiiff2OpS2_,"a",@progbits
	.sectionflags	@""
	.align	4
.nv.constant0._Z13gemm_naive_opPKfS0_Pfiiiff2OpS2_:
	.zero		948


//--------------------- SYMBOLS --------------------------

	.type		.nv.reservedSmem.offset0,@object
	.size		.nv.reservedSmem.offset0,0x4
	.type		.nv.reservedSmem.cap,@object
	.size		.nv.reservedSmem.cap,0x4
